//
// Generated by NVIDIA NVVM Compiler
//
// Compiler Build ID: CL-36424714
// Cuda compilation tools, release 13.0, V13.0.88
// Based on NVVM 20.0.0
//

.version 9.0
.target sm_100
.address_size 64

	// .globl	_Z5cleariPiS_
// _ZZ14calc_unass_cntiiPiS_E10scan_array has been demoted
// _ZZ18calc_unass_cnt_sumiPiS_E10scan_array has been demoted
// _ZZ3BidiiPKfS0_fPiS1_PfS1_S2_S2_S1_S1_S1_E8xyz2_buf has been demoted
// _ZZ3BidiiPKfS0_fPiS1_PfS1_S2_S2_S1_S1_S1_E9price_buf has been demoted
// _ZZ3BidiiPKfS0_fPiS1_PfS1_S2_S2_S1_S1_S1_E8best_buf has been demoted
// _ZZ3BidiiPKfS0_fPiS1_PfS1_S2_S2_S1_S1_S1_E10better_buf has been demoted
// _ZZ3BidiiPKfS0_fPiS1_PfS1_S2_S2_S1_S1_S1_E10best_i_buf has been demoted

.visible .entry _Z5cleariPiS_(
	.param .u32 _Z5cleariPiS__param_0,
	.param .u64 .ptr .align 1 _Z5cleariPiS__param_1,
	.param .u64 .ptr .align 1 _Z5cleariPiS__param_2
)
{
	.reg .pred 	%p<3>;
	.reg .b32 	%r<8>;
	.reg .b64 	%rd<8>;

	ld.param.u32 	%r5, [_Z5cleariPiS__param_0];
	ld.param.u64 	%rd3, [_Z5cleariPiS__param_1];
	ld.param.u64 	%rd4, [_Z5cleariPiS__param_2];
	mov.u32 	%r7, %tid.x;
	setp.ge.s32 	%p1, %r7, %r5;
	@%p1 bra 	$L__BB0_3;
	mov.u32 	%r2, %ntid.x;
	cvta.to.global.u64 	%rd1, %rd3;
	cvta.to.global.u64 	%rd2, %rd4;
$L__BB0_2:
	mul.wide.s32 	%rd5, %r7, 4;
	add.s64 	%rd6, %rd1, %rd5;
	mov.b32 	%r6, 0;
	st.global.u32 	[%rd6], %r6;
	add.s64 	%rd7, %rd2, %rd5;
	st.global.u32 	[%rd7], %r6;
	add.s32 	%r7, %r7, %r2;
	setp.lt.s32 	%p2, %r7, %r5;
	@%p2 bra 	$L__BB0_2;
$L__BB0_3:
	ret;

}
	// .globl	_Z14calc_unass_cntiiPiS_
.visible .entry _Z14calc_unass_cntiiPiS_(
	.param .u32 _Z14calc_unass_cntiiPiS__param_0,
	.param .u32 _Z14calc_unass_cntiiPiS__param_1,
	.param .u64 .ptr .align 1 _Z14calc_unass_cntiiPiS__param_2,
	.param .u64 .ptr .align 1 _Z14calc_unass_cntiiPiS__param_3
)
{
	.reg .pred 	%p<15>;
	.reg .b32 	%r<68>;
	.reg .b64 	%rd<9>;
	// demoted variable
	.shared .align 4 .b8 _ZZ14calc_unass_cntiiPiS_E10scan_array[4096];
	ld.param.u32 	%r17, [_Z14calc_unass_cntiiPiS__param_0];
	ld.param.u32 	%r18, [_Z14calc_unass_cntiiPiS__param_1];
	ld.param.u64 	%rd3, [_Z14calc_unass_cntiiPiS__param_2];
	ld.param.u64 	%rd4, [_Z14calc_unass_cntiiPiS__param_3];
	mov.u32 	%r67, %ctaid.x;
	setp.ge.s32 	%p1, %r67, %r17;
	@%p1 bra 	$L__BB1_25;
	mov.u32 	%r19, %ctaid.y;
	shl.b32 	%r20, %r19, 10;
	mov.u32 	%r2, %tid.x;
	or.b32  	%r3, %r20, %r2;
	shl.b32 	%r21, %r2, 2;
	mov.u32 	%r22, _ZZ14calc_unass_cntiiPiS_E10scan_array;
	add.s32 	%r4, %r22, %r21;
	add.s32 	%r23, %r2, 1;
	mov.u32 	%r5, %nctaid.x;
	shl.b32 	%r24, %r23, 3;
	add.s32 	%r6, %r22, %r24;
	add.s32 	%r7, %r6, %r24;
	shl.b32 	%r25, %r23, 4;
	add.s32 	%r8, %r7, %r25;
	shl.b32 	%r26, %r23, 5;
	add.s32 	%r9, %r8, %r26;
	shl.b32 	%r27, %r23, 6;
	add.s32 	%r10, %r9, %r27;
	shl.b32 	%r28, %r23, 7;
	add.s32 	%r11, %r10, %r28;
	shl.b32 	%r29, %r23, 8;
	add.s32 	%r12, %r11, %r29;
	shl.b32 	%r30, %r23, 9;
	add.s32 	%r13, %r12, %r30;
	shl.b32 	%r31, %r23, 10;
	add.s32 	%r14, %r13, %r31;
	cvta.to.global.u64 	%rd1, %rd3;
	cvta.to.global.u64 	%rd2, %rd4;
$L__BB1_2:
	setp.gt.u32 	%p2, %r2, 511;
	mad.lo.s32 	%r32, %r67, %r18, %r3;
	mul.wide.u32 	%rd5, %r32, 4;
	add.s64 	%rd6, %rd1, %rd5;
	ld.global.u32 	%r33, [%rd6];
	setp.eq.s32 	%p3, %r33, -1;
	selp.u32 	%r34, 1, 0, %p3;
	st.shared.u32 	[%r4], %r34;
	bar.sync 	0;
	@%p2 bra 	$L__BB1_4;
	ld.shared.u32 	%r35, [%r6+-8];
	ld.shared.u32 	%r36, [%r6+-4];
	add.s32 	%r37, %r36, %r35;
	st.shared.u32 	[%r6+-4], %r37;
$L__BB1_4:
	setp.gt.u32 	%p4, %r2, 255;
	bar.sync 	0;
	@%p4 bra 	$L__BB1_6;
	ld.shared.u32 	%r38, [%r7+-12];
	ld.shared.u32 	%r39, [%r7+-4];
	add.s32 	%r40, %r39, %r38;
	st.shared.u32 	[%r7+-4], %r40;
$L__BB1_6:
	setp.gt.u32 	%p5, %r2, 127;
	bar.sync 	0;
	@%p5 bra 	$L__BB1_8;
	ld.shared.u32 	%r41, [%r8+-20];
	ld.shared.u32 	%r42, [%r8+-4];
	add.s32 	%r43, %r42, %r41;
	st.shared.u32 	[%r8+-4], %r43;
$L__BB1_8:
	setp.gt.u32 	%p6, %r2, 63;
	bar.sync 	0;
	@%p6 bra 	$L__BB1_10;
	ld.shared.u32 	%r44, [%r9+-36];
	ld.shared.u32 	%r45, [%r9+-4];
	add.s32 	%r46, %r45, %r44;
	st.shared.u32 	[%r9+-4], %r46;
$L__BB1_10:
	setp.gt.u32 	%p7, %r2, 31;
	bar.sync 	0;
	@%p7 bra 	$L__BB1_12;
	ld.shared.u32 	%r47, [%r10+-68];
	ld.shared.u32 	%r48, [%r10+-4];
	add.s32 	%r49, %r48, %r47;
	st.shared.u32 	[%r10+-4], %r49;
$L__BB1_12:
	setp.gt.u32 	%p8, %r2, 15;
	bar.sync 	0;
	@%p8 bra 	$L__BB1_14;
	ld.shared.u32 	%r50, [%r11+-132];
	ld.shared.u32 	%r51, [%r11+-4];
	add.s32 	%r52, %r51, %r50;
	st.shared.u32 	[%r11+-4], %r52;
$L__BB1_14:
	setp.gt.u32 	%p9, %r2, 7;
	bar.sync 	0;
	@%p9 bra 	$L__BB1_16;
	ld.shared.u32 	%r53, [%r12+-260];
	ld.shared.u32 	%r54, [%r12+-4];
	add.s32 	%r55, %r54, %r53;
	st.shared.u32 	[%r12+-4], %r55;
$L__BB1_16:
	setp.gt.u32 	%p10, %r2, 3;
	bar.sync 	0;
	@%p10 bra 	$L__BB1_18;
	ld.shared.u32 	%r56, [%r13+-516];
	ld.shared.u32 	%r57, [%r13+-4];
	add.s32 	%r58, %r57, %r56;
	st.shared.u32 	[%r13+-4], %r58;
$L__BB1_18:
	setp.gt.u32 	%p11, %r2, 1;
	bar.sync 	0;
	@%p11 bra 	$L__BB1_20;
	ld.shared.u32 	%r59, [%r14+-1028];
	ld.shared.u32 	%r60, [%r14+-4];
	add.s32 	%r61, %r60, %r59;
	st.shared.u32 	[%r14+-4], %r61;
$L__BB1_20:
	setp.ne.s32 	%p12, %r2, 0;
	bar.sync 	0;
	@%p12 bra 	$L__BB1_22;
	ld.shared.u32 	%r62, [_ZZ14calc_unass_cntiiPiS_E10scan_array+2044];
	ld.shared.u32 	%r63, [_ZZ14calc_unass_cntiiPiS_E10scan_array+4092];
	add.s32 	%r64, %r63, %r62;
	st.shared.u32 	[_ZZ14calc_unass_cntiiPiS_E10scan_array+4092], %r64;
$L__BB1_22:
	setp.ne.s32 	%p13, %r2, 1023;
	bar.sync 	0;
	bar.sync 	0;
	@%p13 bra 	$L__BB1_24;
	mul.wide.s32 	%rd7, %r67, 4;
	add.s64 	%rd8, %rd2, %rd7;
	ld.shared.u32 	%r65, [_ZZ14calc_unass_cntiiPiS_E10scan_array+4092];
	atom.global.add.u32 	%r66, [%rd8], %r65;
$L__BB1_24:
	bar.sync 	0;
	add.s32 	%r67, %r67, %r5;
	setp.lt.s32 	%p14, %r67, %r17;
	@%p14 bra 	$L__BB1_2;
$L__BB1_25:
	ret;

}
	// .globl	_Z18calc_unass_cnt_sumiPiS_
.visible .entry _Z18calc_unass_cnt_sumiPiS_(
	.param .u32 _Z18calc_unass_cnt_sumiPiS__param_0,
	.param .u64 .ptr .align 1 _Z18calc_unass_cnt_sumiPiS__param_1,
	.param .u64 .ptr .align 1 _Z18calc_unass_cnt_sumiPiS__param_2
)
{
	.reg .pred 	%p<18>;
	.reg .b32 	%r<104>;
	.reg .b64 	%rd<9>;
	// demoted variable
	.shared .align 4 .b8 _ZZ18calc_unass_cnt_sumiPiS_E10scan_array[2048];
	ld.param.u64 	%rd2, [_Z18calc_unass_cnt_sumiPiS__param_1];
	ld.param.u64 	%rd1, [_Z18calc_unass_cnt_sumiPiS__param_2];
	cvta.to.global.u64 	%rd3, %rd2;
	mov.u32 	%r1, %tid.x;
	mul.wide.u32 	%rd4, %r1, 4;
	add.s64 	%rd5, %rd3, %rd4;
	ld.global.u32 	%r5, [%rd5];
	shl.b32 	%r6, %r1, 2;
	mov.u32 	%r7, _ZZ18calc_unass_cnt_sumiPiS_E10scan_array;
	add.s32 	%r2, %r7, %r6;
	st.shared.u32 	[%r2], %r5;
	bar.sync 	0;
	add.s32 	%r3, %r1, 1;
	setp.gt.u32 	%p1, %r1, 255;
	@%p1 bra 	$L__BB2_2;
	shl.b32 	%r8, %r3, 3;
	add.s32 	%r10, %r7, %r8;
	ld.shared.u32 	%r11, [%r10+-8];
	ld.shared.u32 	%r12, [%r10+-4];
	add.s32 	%r13, %r12, %r11;
	st.shared.u32 	[%r10+-4], %r13;
$L__BB2_2:
	bar.sync 	0;
	setp.gt.u32 	%p2, %r1, 127;
	@%p2 bra 	$L__BB2_4;
	shl.b32 	%r14, %r3, 4;
	add.s32 	%r16, %r7, %r14;
	ld.shared.u32 	%r17, [%r16+-12];
	ld.shared.u32 	%r18, [%r16+-4];
	add.s32 	%r19, %r18, %r17;
	st.shared.u32 	[%r16+-4], %r19;
$L__BB2_4:
	bar.sync 	0;
	setp.gt.u32 	%p3, %r1, 63;
	@%p3 bra 	$L__BB2_6;
	shl.b32 	%r20, %r3, 5;
	add.s32 	%r22, %r7, %r20;
	ld.shared.u32 	%r23, [%r22+-20];
	ld.shared.u32 	%r24, [%r22+-4];
	add.s32 	%r25, %r24, %r23;
	st.shared.u32 	[%r22+-4], %r25;
$L__BB2_6:
	bar.sync 	0;
	setp.gt.u32 	%p4, %r1, 31;
	@%p4 bra 	$L__BB2_8;
	shl.b32 	%r26, %r3, 6;
	add.s32 	%r28, %r7, %r26;
	ld.shared.u32 	%r29, [%r28+-36];
	ld.shared.u32 	%r30, [%r28+-4];
	add.s32 	%r31, %r30, %r29;
	st.shared.u32 	[%r28+-4], %r31;
$L__BB2_8:
	bar.sync 	0;
	setp.gt.u32 	%p5, %r1, 15;
	@%p5 bra 	$L__BB2_10;
	shl.b32 	%r32, %r3, 7;
	add.s32 	%r34, %r7, %r32;
	ld.shared.u32 	%r35, [%r34+-68];
	ld.shared.u32 	%r36, [%r34+-4];
	add.s32 	%r37, %r36, %r35;
	st.shared.u32 	[%r34+-4], %r37;
$L__BB2_10:
	bar.sync 	0;
	setp.gt.u32 	%p6, %r1, 7;
	@%p6 bra 	$L__BB2_12;
	shl.b32 	%r38, %r3, 8;
	add.s32 	%r40, %r7, %r38;
	ld.shared.u32 	%r41, [%r40+-132];
	ld.shared.u32 	%r42, [%r40+-4];
	add.s32 	%r43, %r42, %r41;
	st.shared.u32 	[%r40+-4], %r43;
$L__BB2_12:
	bar.sync 	0;
	setp.gt.u32 	%p7, %r1, 3;
	@%p7 bra 	$L__BB2_14;
	shl.b32 	%r44, %r3, 9;
	add.s32 	%r46, %r7, %r44;
	ld.shared.u32 	%r47, [%r46+-260];
	ld.shared.u32 	%r48, [%r46+-4];
	add.s32 	%r49, %r48, %r47;
	st.shared.u32 	[%r46+-4], %r49;
$L__BB2_14:
	bar.sync 	0;
	setp.gt.u32 	%p8, %r1, 1;
	@%p8 bra 	$L__BB2_16;
	shl.b32 	%r50, %r3, 10;
	add.s32 	%r52, %r7, %r50;
	ld.shared.u32 	%r53, [%r52+-516];
	ld.shared.u32 	%r54, [%r52+-4];
	add.s32 	%r55, %r54, %r53;
	st.shared.u32 	[%r52+-4], %r55;
$L__BB2_16:
	bar.sync 	0;
	setp.ne.s32 	%p9, %r1, 0;
	@%p9 bra 	$L__BB2_18;
	ld.shared.u32 	%r56, [_ZZ18calc_unass_cnt_sumiPiS_E10scan_array+1020];
	ld.shared.u32 	%r57, [_ZZ18calc_unass_cnt_sumiPiS_E10scan_array+2044];
	add.s32 	%r58, %r57, %r56;
	st.shared.u32 	[_ZZ18calc_unass_cnt_sumiPiS_E10scan_array+2044], %r58;
$L__BB2_18:
	setp.ne.s32 	%p10, %r1, 0;
	bar.sync 	0;
	bar.sync 	0;
	shl.b32 	%r4, %r3, 1;
	@%p10 bra 	$L__BB2_20;
	ld.shared.u32 	%r59, [_ZZ18calc_unass_cnt_sumiPiS_E10scan_array+1020];
	ld.shared.u32 	%r60, [_ZZ18calc_unass_cnt_sumiPiS_E10scan_array+1532];
	add.s32 	%r61, %r60, %r59;
	st.shared.u32 	[_ZZ18calc_unass_cnt_sumiPiS_E10scan_array+1532], %r61;
$L__BB2_20:
	bar.sync 	0;
	setp.gt.u32 	%p11, %r1, 2;
	@%p11 bra 	$L__BB2_22;
	shl.b32 	%r62, %r4, 8;
	add.s32 	%r64, %r7, %r62;
	ld.shared.u32 	%r65, [%r64+-4];
	ld.shared.u32 	%r66, [%r64+252];
	add.s32 	%r67, %r66, %r65;
	st.shared.u32 	[%r64+252], %r67;
$L__BB2_22:
	bar.sync 	0;
	setp.gt.u32 	%p12, %r1, 6;
	@%p12 bra 	$L__BB2_24;
	shl.b32 	%r68, %r4, 7;
	add.s32 	%r70, %r7, %r68;
	ld.shared.u32 	%r71, [%r70+-4];
	ld.shared.u32 	%r72, [%r70+124];
	add.s32 	%r73, %r72, %r71;
	st.shared.u32 	[%r70+124], %r73;
$L__BB2_24:
	bar.sync 	0;
	setp.gt.u32 	%p13, %r1, 14;
	@%p13 bra 	$L__BB2_26;
	shl.b32 	%r74, %r4, 6;
	add.s32 	%r76, %r7, %r74;
	ld.shared.u32 	%r77, [%r76+-4];
	ld.shared.u32 	%r78, [%r76+60];
	add.s32 	%r79, %r78, %r77;
	st.shared.u32 	[%r76+60], %r79;
$L__BB2_26:
	bar.sync 	0;
	setp.gt.u32 	%p14, %r1, 30;
	@%p14 bra 	$L__BB2_28;
	shl.b32 	%r80, %r4, 5;
	add.s32 	%r82, %r7, %r80;
	ld.shared.u32 	%r83, [%r82+-4];
	ld.shared.u32 	%r84, [%r82+28];
	add.s32 	%r85, %r84, %r83;
	st.shared.u32 	[%r82+28], %r85;
$L__BB2_28:
	bar.sync 	0;
	setp.gt.u32 	%p15, %r1, 62;
	@%p15 bra 	$L__BB2_30;
	shl.b32 	%r86, %r4, 4;
	add.s32 	%r88, %r7, %r86;
	ld.shared.u32 	%r89, [%r88+-4];
	ld.shared.u32 	%r90, [%r88+12];
	add.s32 	%r91, %r90, %r89;
	st.shared.u32 	[%r88+12], %r91;
$L__BB2_30:
	bar.sync 	0;
	setp.gt.u32 	%p16, %r1, 126;
	@%p16 bra 	$L__BB2_32;
	shl.b32 	%r92, %r4, 3;
	add.s32 	%r94, %r7, %r92;
	ld.shared.u32 	%r95, [%r94+-4];
	ld.shared.u32 	%r96, [%r94+4];
	add.s32 	%r97, %r96, %r95;
	st.shared.u32 	[%r94+4], %r97;
$L__BB2_32:
	bar.sync 	0;
	setp.gt.u32 	%p17, %r1, 254;
	@%p17 bra 	$L__BB2_34;
	add.s32 	%r99, %r2, %r6;
	ld.shared.u32 	%r100, [%r99+4];
	ld.shared.u32 	%r101, [%r99+8];
	add.s32 	%r102, %r101, %r100;
	st.shared.u32 	[%r99+8], %r102;
$L__BB2_34:
	bar.sync 	0;
	cvta.to.global.u64 	%rd6, %rd1;
	bar.sync 	0;
	ld.shared.u32 	%r103, [%r2];
	add.s64 	%rd8, %rd6, %rd4;
	st.global.u32 	[%rd8], %r103;
	ret;

}
	// .globl	_Z14calc_unass_idxiiPiS_S_S_S_
.visible .entry _Z14calc_unass_idxiiPiS_S_S_S_(
	.param .u32 _Z14calc_unass_idxiiPiS_S_S_S__param_0,
	.param .u32 _Z14calc_unass_idxiiPiS_S_S_S__param_1,
	.param .u64 .ptr .align 1 _Z14calc_unass_idxiiPiS_S_S_S__param_2,
	.param .u64 .ptr .align 1 _Z14calc_unass_idxiiPiS_S_S_S__param_3,
	.param .u64 .ptr .align 1 _Z14calc_unass_idxiiPiS_S_S_S__param_4,
	.param .u64 .ptr .align 1 _Z14calc_unass_idxiiPiS_S_S_S__param_5,
	.param .u64 .ptr .align 1 _Z14calc_unass_idxiiPiS_S_S_S__param_6
)
{
	.reg .pred 	%p<4>;
	.reg .b32 	%r<19>;
	.reg .b64 	%rd<19>;

	ld.param.u32 	%r6, [_Z14calc_unass_idxiiPiS_S_S_S__param_0];
	ld.param.u32 	%r7, [_Z14calc_unass_idxiiPiS_S_S_S__param_1];
	ld.param.u64 	%rd6, [_Z14calc_unass_idxiiPiS_S_S_S__param_2];
	ld.param.u64 	%rd7, [_Z14calc_unass_idxiiPiS_S_S_S__param_3];
	ld.param.u64 	%rd8, [_Z14calc_unass_idxiiPiS_S_S_S__param_4];
	ld.param.u64 	%rd9, [_Z14calc_unass_idxiiPiS_S_S_S__param_5];
	ld.param.u64 	%rd10, [_Z14calc_unass_idxiiPiS_S_S_S__param_6];
	mov.u32 	%r18, %ctaid.x;
	setp.ge.s32 	%p1, %r18, %r6;
	@%p1 bra 	$L__BB3_5;
	mov.u32 	%r8, %ctaid.y;
	shl.b32 	%r9, %r8, 10;
	mov.u32 	%r10, %tid.x;
	or.b32  	%r2, %r9, %r10;
	mov.u32 	%r3, %nctaid.x;
	cvta.to.global.u64 	%rd1, %rd6;
	cvta.to.global.u64 	%rd2, %rd10;
	cvta.to.global.u64 	%rd3, %rd9;
	cvta.to.global.u64 	%rd4, %rd8;
	cvta.to.global.u64 	%rd5, %rd7;
$L__BB3_2:
	mad.lo.s32 	%r11, %r18, %r7, %r2;
	mul.wide.u32 	%rd11, %r11, 4;
	add.s64 	%rd12, %rd1, %rd11;
	ld.global.u32 	%r12, [%rd12];
	setp.ne.s32 	%p2, %r12, -1;
	@%p2 bra 	$L__BB3_4;
	mul.wide.s32 	%rd13, %r18, 4;
	add.s64 	%rd14, %rd2, %rd13;
	atom.global.add.u32 	%r13, [%rd14], 1;
	add.s64 	%rd15, %rd3, %rd13;
	ld.global.u32 	%r14, [%rd15];
	add.s64 	%rd16, %rd4, %rd13;
	ld.global.u32 	%r15, [%rd16];
	add.s32 	%r16, %r14, %r13;
	sub.s32 	%r17, %r16, %r15;
	mul.wide.s32 	%rd17, %r17, 4;
	add.s64 	%rd18, %rd5, %rd17;
	st.global.u32 	[%rd18], %r2;
$L__BB3_4:
	add.s32 	%r18, %r18, %r3;
	setp.lt.s32 	%p3, %r18, %r6;
	@%p3 bra 	$L__BB3_2;
$L__BB3_5:
	ret;

}
	// .globl	_Z3BidiiPKfS0_fPiS1_PfS1_S2_S2_S1_S1_S1_
.visible .entry _Z3BidiiPKfS0_fPiS1_PfS1_S2_S2_S1_S1_S1_(
	.param .u32 _Z3BidiiPKfS0_fPiS1_PfS1_S2_S2_S1_S1_S1__param_0,
	.param .u32 _Z3BidiiPKfS0_fPiS1_PfS1_S2_S2_S1_S1_S1__param_1,
	.param .u64 .ptr .align 1 _Z3BidiiPKfS0_fPiS1_PfS1_S2_S2_S1_S1_S1__param_2,
	.param .u64 .ptr .align 1 _Z3BidiiPKfS0_fPiS1_PfS1_S2_S2_S1_S1_S1__param_3,
	.param .f32 _Z3BidiiPKfS0_fPiS1_PfS1_S2_S2_S1_S1_S1__param_4,
	.param .u64 .ptr .align 1 _Z3BidiiPKfS0_fPiS1_PfS1_S2_S2_S1_S1_S1__param_5,
	.param .u64 .ptr .align 1 _Z3BidiiPKfS0_fPiS1_PfS1_S2_S2_S1_S1_S1__param_6,
	.param .u64 .ptr .align 1 _Z3BidiiPKfS0_fPiS1_PfS1_S2_S2_S1_S1_S1__param_7,
	.param .u64 .ptr .align 1 _Z3BidiiPKfS0_fPiS1_PfS1_S2_S2_S1_S1_S1__param_8,
	.param .u64 .ptr .align 1 _Z3BidiiPKfS0_fPiS1_PfS1_S2_S2_S1_S1_S1__param_9,
	.param .u64 .ptr .align 1 _Z3BidiiPKfS0_fPiS1_PfS1_S2_S2_S1_S1_S1__param_10,
	.param .u64 .ptr .align 1 _Z3BidiiPKfS0_fPiS1_PfS1_S2_S2_S1_S1_S1__param_11,
	.param .u64 .ptr .align 1 _Z3BidiiPKfS0_fPiS1_PfS1_S2_S2_S1_S1_S1__param_12,
	.param .u64 .ptr .align 1 _Z3BidiiPKfS0_fPiS1_PfS1_S2_S2_S1_S1_S1__param_13
)
{
	.reg .pred 	%p<62>;
	.reg .b32 	%r<279>;
	.reg .b32 	%f<322>;
	.reg .b64 	%rd<38>;
	.reg .b64 	%fd<32>;
	// demoted variable
	.shared .align 4 .b8 _ZZ3BidiiPKfS0_fPiS1_PfS1_S2_S2_S1_S1_S1_E8xyz2_buf[24576];
	// demoted variable
	.shared .align 4 .b8 _ZZ3BidiiPKfS0_fPiS1_PfS1_S2_S2_S1_S1_S1_E9price_buf[8192];
	// demoted variable
	.shared .align 4 .b8 _ZZ3BidiiPKfS0_fPiS1_PfS1_S2_S2_S1_S1_S1_E8best_buf[4096];
	// demoted variable
	.shared .align 4 .b8 _ZZ3BidiiPKfS0_fPiS1_PfS1_S2_S2_S1_S1_S1_E10better_buf[4096];
	// demoted variable
	.shared .align 4 .b8 _ZZ3BidiiPKfS0_fPiS1_PfS1_S2_S2_S1_S1_S1_E10best_i_buf[4096];
	ld.param.u32 	%r119, [_Z3BidiiPKfS0_fPiS1_PfS1_S2_S2_S1_S1_S1__param_0];
	ld.param.u32 	%r120, [_Z3BidiiPKfS0_fPiS1_PfS1_S2_S2_S1_S1_S1__param_1];
	ld.param.u64 	%rd10, [_Z3BidiiPKfS0_fPiS1_PfS1_S2_S2_S1_S1_S1__param_3];
	ld.param.u64 	%rd11, [_Z3BidiiPKfS0_fPiS1_PfS1_S2_S2_S1_S1_S1__param_7];
	ld.param.u64 	%rd12, [_Z3BidiiPKfS0_fPiS1_PfS1_S2_S2_S1_S1_S1__param_8];
	ld.param.u64 	%rd13, [_Z3BidiiPKfS0_fPiS1_PfS1_S2_S2_S1_S1_S1__param_9];
	ld.param.u64 	%rd14, [_Z3BidiiPKfS0_fPiS1_PfS1_S2_S2_S1_S1_S1__param_10];
	ld.param.u64 	%rd16, [_Z3BidiiPKfS0_fPiS1_PfS1_S2_S2_S1_S1_S1__param_12];
	ld.param.u64 	%rd17, [_Z3BidiiPKfS0_fPiS1_PfS1_S2_S2_S1_S1_S1__param_13];
	shr.s32 	%r121, %r120, 31;
	shr.u32 	%r122, %r121, 22;
	add.s32 	%r123, %r120, %r122;
	shr.s32 	%r1, %r123, 10;
	mov.u32 	%r230, %ctaid.x;
	setp.ge.s32 	%p1, %r230, %r119;
	@%p1 bra 	$L__BB4_85;
	mov.u32 	%r3, %tid.x;
	mov.u32 	%r4, %ntid.x;
	add.s32 	%r5, %r3, 1;
	shl.b32 	%r6, %r4, 2;
	cvta.to.global.u64 	%rd1, %rd16;
	cvta.to.global.u64 	%rd2, %rd17;
	cvta.to.global.u64 	%rd3, %rd12;
	cvta.to.global.u64 	%rd4, %rd13;
	cvta.to.global.u64 	%rd5, %rd14;
	cvta.to.global.u64 	%rd6, %rd11;
	cvta.to.global.u64 	%rd7, %rd10;
$L__BB4_2:
	ld.param.u64 	%rd37, [_Z3BidiiPKfS0_fPiS1_PfS1_S2_S2_S1_S1_S1__param_11];
	cvta.to.global.u64 	%rd18, %rd37;
	mul.wide.s32 	%rd19, %r230, 4;
	add.s64 	%rd20, %rd18, %rd19;
	ld.global.u32 	%r9, [%rd20];
	setp.eq.s32 	%p2, %r9, 0;
	@%p2 bra 	$L__BB4_84;
	add.s32 	%r126, %r1, %r9;
	add.s32 	%r127, %r126, -1;
	div.s32 	%r128, %r127, %r1;
	div.s32 	%r10, 1024, %r128;
	mov.u32 	%r129, %ctaid.y;
	mul.lo.s32 	%r11, %r128, %r129;
	sub.s32 	%r130, %r9, %r11;
	min.s32 	%r131, %r130, %r128;
	max.s32 	%r132, %r131, 0;
	mul.lo.s32 	%r133, %r132, %r10;
	setp.ge.u32 	%p3, %r3, %r133;
	mov.b32 	%r231, -1;
	@%p3 bra 	$L__BB4_5;
	ld.param.u64 	%rd36, [_Z3BidiiPKfS0_fPiS1_PfS1_S2_S2_S1_S1_S1__param_2];
	add.s64 	%rd22, %rd1, %rd19;
	ld.global.u32 	%r134, [%rd22];
	div.u32 	%r135, %r3, %r10;
	sub.s32 	%r136, %r11, %r9;
	add.s32 	%r137, %r136, %r134;
	add.s32 	%r138, %r137, %r135;
	mul.wide.s32 	%rd23, %r138, 4;
	add.s64 	%rd24, %rd2, %rd23;
	ld.global.u32 	%r231, [%rd24];
	mul.lo.s32 	%r139, %r135, %r10;
	sub.s32 	%r278, %r3, %r139;
	mad.lo.s32 	%r140, %r230, %r120, %r231;
	mul.lo.s32 	%r141, %r140, 3;
	cvta.to.global.u64 	%rd25, %rd36;
	mul.wide.s32 	%rd26, %r141, 4;
	add.s64 	%rd27, %rd25, %rd26;
	ld.global.f32 	%f255, [%rd27];
	ld.global.f32 	%f254, [%rd27+4];
	ld.global.f32 	%f253, [%rd27+8];
$L__BB4_5:
	setp.lt.s32 	%p4, %r120, 1;
	mov.b32 	%r251, -1;
	mov.f32 	%f276, 0fCE6E6B28;
	mov.f32 	%f275, %f276;
	@%p4 bra 	$L__BB4_24;
	mul.lo.s32 	%r16, %r230, %r120;
	mov.f32 	%f275, 0fCE6E6B28;
	mov.b32 	%r251, -1;
	mov.b32 	%r233, 0;
	mov.f32 	%f276, %f275;
$L__BB4_7:
	mov.u32 	%r17, %r233;
	add.s32 	%r233, %r17, 2048;
	min.s32 	%r145, %r120, %r233;
	sub.s32 	%r20, %r145, %r17;
	mul.lo.s32 	%r21, %r20, 3;
	setp.ge.s32 	%p5, %r3, %r21;
	@%p5 bra 	$L__BB4_10;
	shl.b32 	%r146, %r3, 2;
	mov.u32 	%r147, _ZZ3BidiiPKfS0_fPiS1_PfS1_S2_S2_S1_S1_S1_E8xyz2_buf;
	add.s32 	%r236, %r147, %r146;
	add.s32 	%r148, %r17, %r16;
	mad.lo.s32 	%r235, %r148, 3, %r3;
	mov.u32 	%r237, %r3;
$L__BB4_9:
	mul.wide.s32 	%rd28, %r235, 4;
	add.s64 	%rd29, %rd7, %rd28;
	ld.global.f32 	%f129, [%rd29];
	st.shared.f32 	[%r236], %f129;
	add.s32 	%r237, %r237, %r4;
	add.s32 	%r236, %r236, %r6;
	add.s32 	%r235, %r235, %r4;
	setp.lt.s32 	%p6, %r237, %r21;
	@%p6 bra 	$L__BB4_9;
$L__BB4_10:
	setp.ge.s32 	%p7, %r3, %r20;
	@%p7 bra 	$L__BB4_13;
	add.s32 	%r24, %r17, %r16;
	mov.u32 	%r238, %r3;
$L__BB4_12:
	add.s32 	%r149, %r24, %r238;
	mul.wide.s32 	%rd30, %r149, 4;
	add.s64 	%rd31, %rd6, %rd30;
	ld.global.f32 	%f130, [%rd31];
	shl.b32 	%r150, %r238, 2;
	mov.u32 	%r151, _ZZ3BidiiPKfS0_fPiS1_PfS1_S2_S2_S1_S1_S1_E9price_buf;
	add.s32 	%r152, %r151, %r150;
	st.shared.f32 	[%r152], %f130;
	add.s32 	%r238, %r238, %r4;
	setp.lt.s32 	%p8, %r238, %r20;
	@%p8 bra 	$L__BB4_12;
$L__BB4_13:
	setp.eq.s32 	%p9, %r231, -1;
	bar.sync 	0;
	@%p9 bra 	$L__BB4_23;
	add.s32 	%r153, %r10, %r20;
	add.s32 	%r154, %r153, -1;
	div.s32 	%r155, %r154, %r10;
	mul.lo.s32 	%r243, %r155, %r278;
	add.s32 	%r156, %r243, %r155;
	min.s32 	%r34, %r156, %r20;
	setp.ge.s32 	%p10, %r243, %r34;
	@%p10 bra 	$L__BB4_23;
	sub.s32 	%r35, %r34, %r243;
	and.b32  	%r36, %r35, 3;
	sub.s32 	%r158, %r243, %r34;
	setp.gt.u32 	%p11, %r158, -4;
	@%p11 bra 	$L__BB4_18;
	and.b32  	%r37, %r35, -4;
	mov.b32 	%r241, 0;
$L__BB4_17:
	.pragma "nounroll";
	mov.u32 	%r160, _ZZ3BidiiPKfS0_fPiS1_PfS1_S2_S2_S1_S1_S1_E8xyz2_buf;
	mad.lo.s32 	%r161, %r243, 12, %r160;
	ld.shared.f32 	%f132, [%r161];
	sub.f32 	%f133, %f132, %f255;
	ld.shared.f32 	%f134, [%r161+4];
	sub.f32 	%f135, %f134, %f254;
	ld.shared.f32 	%f136, [%r161+8];
	sub.f32 	%f137, %f136, %f253;
	mul.f32 	%f138, %f135, %f135;
	fma.rn.f32 	%f139, %f133, %f133, %f138;
	fma.rn.f32 	%f140, %f137, %f137, %f139;
	sqrt.rn.f32 	%f141, %f140;
	cvt.f64.f32 	%fd1, %f141;
	mov.f64 	%fd2, 0d4008000000000000;
	sub.f64 	%fd3, %fd2, %fd1;
	shl.b32 	%r162, %r243, 2;
	mov.u32 	%r163, _ZZ3BidiiPKfS0_fPiS1_PfS1_S2_S2_S1_S1_S1_E9price_buf;
	add.s32 	%r164, %r163, %r162;
	ld.shared.f32 	%f142, [%r164];
	cvt.f64.f32 	%fd4, %f142;
	sub.f64 	%fd5, %fd3, %fd4;
	cvt.rn.f32.f64 	%f143, %fd5;
	setp.lt.f32 	%p12, %f276, %f143;
	add.s32 	%r165, %r243, %r17;
	setp.lt.f32 	%p13, %f275, %f143;
	selp.f32 	%f144, %f143, %f275, %p13;
	selp.f32 	%f145, %f143, %f276, %p12;
	selp.f32 	%f146, %f276, %f144, %p12;
	selp.b32 	%r166, %r165, %r251, %p12;
	ld.shared.f32 	%f147, [%r161+12];
	sub.f32 	%f148, %f147, %f255;
	ld.shared.f32 	%f149, [%r161+16];
	sub.f32 	%f150, %f149, %f254;
	ld.shared.f32 	%f151, [%r161+20];
	sub.f32 	%f152, %f151, %f253;
	mul.f32 	%f153, %f150, %f150;
	fma.rn.f32 	%f154, %f148, %f148, %f153;
	fma.rn.f32 	%f155, %f152, %f152, %f154;
	sqrt.rn.f32 	%f156, %f155;
	cvt.f64.f32 	%fd6, %f156;
	sub.f64 	%fd7, %fd2, %fd6;
	ld.shared.f32 	%f157, [%r164+4];
	cvt.f64.f32 	%fd8, %f157;
	sub.f64 	%fd9, %fd7, %fd8;
	cvt.rn.f32.f64 	%f158, %fd9;
	setp.lt.f32 	%p14, %f145, %f158;
	add.s32 	%r167, %r165, 1;
	setp.lt.f32 	%p15, %f146, %f158;
	selp.f32 	%f159, %f158, %f146, %p15;
	selp.f32 	%f160, %f158, %f145, %p14;
	selp.f32 	%f161, %f145, %f159, %p14;
	selp.b32 	%r168, %r167, %r166, %p14;
	ld.shared.f32 	%f162, [%r161+24];
	sub.f32 	%f163, %f162, %f255;
	ld.shared.f32 	%f164, [%r161+28];
	sub.f32 	%f165, %f164, %f254;
	ld.shared.f32 	%f166, [%r161+32];
	sub.f32 	%f167, %f166, %f253;
	mul.f32 	%f168, %f165, %f165;
	fma.rn.f32 	%f169, %f163, %f163, %f168;
	fma.rn.f32 	%f170, %f167, %f167, %f169;
	sqrt.rn.f32 	%f171, %f170;
	cvt.f64.f32 	%fd10, %f171;
	sub.f64 	%fd11, %fd2, %fd10;
	ld.shared.f32 	%f172, [%r164+8];
	cvt.f64.f32 	%fd12, %f172;
	sub.f64 	%fd13, %fd11, %fd12;
	cvt.rn.f32.f64 	%f173, %fd13;
	setp.lt.f32 	%p16, %f160, %f173;
	add.s32 	%r169, %r165, 2;
	setp.lt.f32 	%p17, %f161, %f173;
	selp.f32 	%f174, %f173, %f161, %p17;
	selp.f32 	%f175, %f173, %f160, %p16;
	selp.f32 	%f176, %f160, %f174, %p16;
	selp.b32 	%r170, %r169, %r168, %p16;
	ld.shared.f32 	%f177, [%r161+36];
	sub.f32 	%f178, %f177, %f255;
	ld.shared.f32 	%f179, [%r161+40];
	sub.f32 	%f180, %f179, %f254;
	ld.shared.f32 	%f181, [%r161+44];
	sub.f32 	%f182, %f181, %f253;
	mul.f32 	%f183, %f180, %f180;
	fma.rn.f32 	%f184, %f178, %f178, %f183;
	fma.rn.f32 	%f185, %f182, %f182, %f184;
	sqrt.rn.f32 	%f186, %f185;
	cvt.f64.f32 	%fd14, %f186;
	sub.f64 	%fd15, %fd2, %fd14;
	ld.shared.f32 	%f187, [%r164+12];
	cvt.f64.f32 	%fd16, %f187;
	sub.f64 	%fd17, %fd15, %fd16;
	cvt.rn.f32.f64 	%f188, %fd17;
	setp.lt.f32 	%p18, %f175, %f188;
	add.s32 	%r171, %r165, 3;
	setp.lt.f32 	%p19, %f176, %f188;
	selp.f32 	%f189, %f188, %f176, %p19;
	selp.f32 	%f276, %f188, %f175, %p18;
	selp.f32 	%f275, %f175, %f189, %p18;
	selp.b32 	%r251, %r171, %r170, %p18;
	add.s32 	%r243, %r243, 4;
	add.s32 	%r241, %r241, 4;
	setp.ne.s32 	%p20, %r241, %r37;
	@%p20 bra 	$L__BB4_17;
$L__BB4_18:
	setp.eq.s32 	%p21, %r36, 0;
	@%p21 bra 	$L__BB4_23;
	setp.eq.s32 	%p22, %r36, 1;
	@%p22 bra 	$L__BB4_21;
	mov.u32 	%r173, _ZZ3BidiiPKfS0_fPiS1_PfS1_S2_S2_S1_S1_S1_E8xyz2_buf;
	mad.lo.s32 	%r174, %r243, 12, %r173;
	ld.shared.f32 	%f191, [%r174];
	sub.f32 	%f192, %f191, %f255;
	ld.shared.f32 	%f193, [%r174+4];
	sub.f32 	%f194, %f193, %f254;
	ld.shared.f32 	%f195, [%r174+8];
	sub.f32 	%f196, %f195, %f253;
	mul.f32 	%f197, %f194, %f194;
	fma.rn.f32 	%f198, %f192, %f192, %f197;
	fma.rn.f32 	%f199, %f196, %f196, %f198;
	sqrt.rn.f32 	%f200, %f199;
	cvt.f64.f32 	%fd18, %f200;
	mov.f64 	%fd19, 0d4008000000000000;
	sub.f64 	%fd20, %fd19, %fd18;
	shl.b32 	%r175, %r243, 2;
	mov.u32 	%r176, _ZZ3BidiiPKfS0_fPiS1_PfS1_S2_S2_S1_S1_S1_E9price_buf;
	add.s32 	%r177, %r176, %r175;
	ld.shared.f32 	%f201, [%r177];
	cvt.f64.f32 	%fd21, %f201;
	sub.f64 	%fd22, %fd20, %fd21;
	cvt.rn.f32.f64 	%f202, %fd22;
	setp.lt.f32 	%p23, %f276, %f202;
	add.s32 	%r178, %r243, %r17;
	setp.lt.f32 	%p24, %f275, %f202;
	selp.f32 	%f203, %f202, %f275, %p24;
	selp.f32 	%f204, %f202, %f276, %p23;
	selp.f32 	%f205, %f276, %f203, %p23;
	selp.b32 	%r179, %r178, %r251, %p23;
	ld.shared.f32 	%f206, [%r174+12];
	sub.f32 	%f207, %f206, %f255;
	ld.shared.f32 	%f208, [%r174+16];
	sub.f32 	%f209, %f208, %f254;
	ld.shared.f32 	%f210, [%r174+20];
	sub.f32 	%f211, %f210, %f253;
	mul.f32 	%f212, %f209, %f209;
	fma.rn.f32 	%f213, %f207, %f207, %f212;
	fma.rn.f32 	%f214, %f211, %f211, %f213;
	sqrt.rn.f32 	%f215, %f214;
	cvt.f64.f32 	%fd23, %f215;
	sub.f64 	%fd24, %fd19, %fd23;
	ld.shared.f32 	%f216, [%r177+4];
	cvt.f64.f32 	%fd25, %f216;
	sub.f64 	%fd26, %fd24, %fd25;
	cvt.rn.f32.f64 	%f217, %fd26;
	setp.lt.f32 	%p25, %f204, %f217;
	add.s32 	%r180, %r178, 1;
	setp.lt.f32 	%p26, %f205, %f217;
	selp.f32 	%f218, %f217, %f205, %p26;
	selp.f32 	%f276, %f217, %f204, %p25;
	selp.f32 	%f275, %f204, %f218, %p25;
	selp.b32 	%r251, %r180, %r179, %p25;
	add.s32 	%r243, %r243, 2;
$L__BB4_21:
	and.b32  	%r181, %r35, 1;
	setp.eq.b32 	%p27, %r181, 1;
	not.pred 	%p28, %p27;
	@%p28 bra 	$L__BB4_23;
	mov.u32 	%r182, _ZZ3BidiiPKfS0_fPiS1_PfS1_S2_S2_S1_S1_S1_E8xyz2_buf;
	mad.lo.s32 	%r183, %r243, 12, %r182;
	ld.shared.f32 	%f219, [%r183];
	sub.f32 	%f220, %f219, %f255;
	ld.shared.f32 	%f221, [%r183+4];
	sub.f32 	%f222, %f221, %f254;
	ld.shared.f32 	%f223, [%r183+8];
	sub.f32 	%f224, %f223, %f253;
	mul.f32 	%f225, %f222, %f222;
	fma.rn.f32 	%f226, %f220, %f220, %f225;
	fma.rn.f32 	%f227, %f224, %f224, %f226;
	sqrt.rn.f32 	%f228, %f227;
	cvt.f64.f32 	%fd27, %f228;
	mov.f64 	%fd28, 0d4008000000000000;
	sub.f64 	%fd29, %fd28, %fd27;
	shl.b32 	%r184, %r243, 2;
	mov.u32 	%r185, _ZZ3BidiiPKfS0_fPiS1_PfS1_S2_S2_S1_S1_S1_E9price_buf;
	add.s32 	%r186, %r185, %r184;
	ld.shared.f32 	%f229, [%r186];
	cvt.f64.f32 	%fd30, %f229;
	sub.f64 	%fd31, %fd29, %fd30;
	cvt.rn.f32.f64 	%f230, %fd31;
	setp.lt.f32 	%p29, %f276, %f230;
	add.s32 	%r187, %r243, %r17;
	setp.lt.f32 	%p30, %f275, %f230;
	selp.f32 	%f231, %f230, %f275, %p30;
	selp.f32 	%f26, %f230, %f276, %p29;
	selp.f32 	%f275, %f276, %f231, %p29;
	selp.b32 	%r251, %r187, %r251, %p29;
	mov.f32 	%f276, %f26;
$L__BB4_23:
	bar.sync 	0;
	setp.lt.s32 	%p31, %r233, %r120;
	@%p31 bra 	$L__BB4_7;
$L__BB4_24:
	shl.b32 	%r188, %r3, 2;
	mov.u32 	%r189, _ZZ3BidiiPKfS0_fPiS1_PfS1_S2_S2_S1_S1_S1_E8best_buf;
	add.s32 	%r190, %r189, %r188;
	st.shared.f32 	[%r190], %f276;
	mov.u32 	%r191, _ZZ3BidiiPKfS0_fPiS1_PfS1_S2_S2_S1_S1_S1_E10better_buf;
	add.s32 	%r192, %r191, %r188;
	st.shared.f32 	[%r192], %f275;
	mov.u32 	%r193, _ZZ3BidiiPKfS0_fPiS1_PfS1_S2_S2_S1_S1_S1_E10best_i_buf;
	add.s32 	%r194, %r193, %r188;
	st.shared.u32 	[%r194], %r251;
	bar.sync 	0;
	setp.eq.s32 	%p32, %r231, -1;
	setp.ne.s32 	%p33, %r278, 0;
	or.pred  	%p34, %p32, %p33;
	@%p34 bra 	$L__BB4_84;
	add.s32 	%r195, %r10, %r3;
	setp.ge.u32 	%p35, %r5, %r195;
	@%p35 bra 	$L__BB4_81;
	add.s32 	%r55, %r10, -1;
	add.s32 	%r197, %r10, -2;
	setp.lt.u32 	%p36, %r197, 7;
	mov.u32 	%r262, %r5;
	@%p36 bra 	$L__BB4_53;
	mov.b32 	%r252, 0;
	mov.u32 	%r262, %r5;
$L__BB4_28:
	.pragma "nounroll";
	shl.b32 	%r199, %r262, 2;
	add.s32 	%r59, %r189, %r199;
	ld.shared.f32 	%f279, [%r59];
	setp.leu.f32 	%p37, %f279, %f276;
	add.s32 	%r60, %r191, %r199;
	mov.u32 	%r202, _ZZ3BidiiPKfS0_fPiS1_PfS1_S2_S2_S1_S1_S1_E10best_i_buf;
	add.s32 	%r61, %r202, %r199;
	@%p37 bra 	$L__BB4_30;
	ld.shared.f32 	%f233, [%r60];
	max.f32 	%f278, %f276, %f233;
	ld.shared.u32 	%r251, [%r61];
	bra.uni 	$L__BB4_31;
$L__BB4_30:
	max.f32 	%f278, %f275, %f279;
	mov.f32 	%f279, %f276;
$L__BB4_31:
	ld.shared.f32 	%f39, [%r59+4];
	setp.gt.f32 	%p38, %f39, %f279;
	@%p38 bra 	$L__BB4_33;
	max.f32 	%f280, %f278, %f39;
	bra.uni 	$L__BB4_34;
$L__BB4_33:
	ld.shared.f32 	%f234, [%r60+4];
	max.f32 	%f280, %f279, %f234;
	ld.shared.u32 	%r251, [%r61+4];
	mov.f32 	%f279, %f39;
$L__BB4_34:
	ld.shared.f32 	%f44, [%r59+8];
	setp.gt.f32 	%p39, %f44, %f279;
	@%p39 bra 	$L__BB4_36;
	max.f32 	%f282, %f280, %f44;
	bra.uni 	$L__BB4_37;
$L__BB4_36:
	ld.shared.f32 	%f235, [%r60+8];
	max.f32 	%f282, %f279, %f235;
	ld.shared.u32 	%r251, [%r61+8];
	mov.f32 	%f279, %f44;
$L__BB4_37:
	ld.shared.f32 	%f49, [%r59+12];
	setp.gt.f32 	%p40, %f49, %f279;
	@%p40 bra 	$L__BB4_39;
	max.f32 	%f284, %f282, %f49;
	bra.uni 	$L__BB4_40;
$L__BB4_39:
	ld.shared.f32 	%f236, [%r60+12];
	max.f32 	%f284, %f279, %f236;
	ld.shared.u32 	%r251, [%r61+12];
	mov.f32 	%f279, %f49;
$L__BB4_40:
	ld.shared.f32 	%f54, [%r59+16];
	setp.gt.f32 	%p41, %f54, %f279;
	@%p41 bra 	$L__BB4_42;
	max.f32 	%f286, %f284, %f54;
	bra.uni 	$L__BB4_43;
$L__BB4_42:
	ld.shared.f32 	%f237, [%r60+16];
	max.f32 	%f286, %f279, %f237;
	ld.shared.u32 	%r251, [%r61+16];
	mov.f32 	%f279, %f54;
$L__BB4_43:
	ld.shared.f32 	%f59, [%r59+20];
	setp.gt.f32 	%p42, %f59, %f279;
	@%p42 bra 	$L__BB4_45;
	max.f32 	%f288, %f286, %f59;
	bra.uni 	$L__BB4_46;
$L__BB4_45:
	ld.shared.f32 	%f238, [%r60+20];
	max.f32 	%f288, %f279, %f238;
	ld.shared.u32 	%r251, [%r61+20];
	mov.f32 	%f279, %f59;
$L__BB4_46:
	ld.shared.f32 	%f64, [%r59+24];
	setp.gt.f32 	%p43, %f64, %f279;
	@%p43 bra 	$L__BB4_48;
	max.f32 	%f290, %f288, %f64;
	bra.uni 	$L__BB4_49;
$L__BB4_48:
	ld.shared.f32 	%f239, [%r60+24];
	max.f32 	%f290, %f279, %f239;
	ld.shared.u32 	%r251, [%r61+24];
	mov.f32 	%f279, %f64;
$L__BB4_49:
	ld.shared.f32 	%f276, [%r59+28];
	setp.gt.f32 	%p44, %f276, %f279;
	@%p44 bra 	$L__BB4_51;
	max.f32 	%f275, %f290, %f276;
	mov.f32 	%f276, %f279;
	bra.uni 	$L__BB4_52;
$L__BB4_51:
	ld.shared.f32 	%f240, [%r60+28];
	max.f32 	%f275, %f279, %f240;
	ld.shared.u32 	%r251, [%r61+28];
$L__BB4_52:
	add.s32 	%r262, %r262, 8;
	add.s32 	%r252, %r252, 8;
	and.b32  	%r203, %r55, -8;
	setp.ne.s32 	%p45, %r252, %r203;
	@%p45 bra 	$L__BB4_28;
$L__BB4_53:
	and.b32  	%r83, %r55, 7;
	setp.eq.s32 	%p46, %r83, 0;
	@%p46 bra 	$L__BB4_81;
	and.b32  	%r84, %r55, 3;
	setp.lt.u32 	%p47, %r83, 4;
	@%p47 bra 	$L__BB4_68;
	shl.b32 	%r205, %r262, 2;
	add.s32 	%r85, %r189, %r205;
	ld.shared.f32 	%f78, [%r85];
	setp.gt.f32 	%p48, %f78, %f276;
	mov.u32 	%r207, _ZZ3BidiiPKfS0_fPiS1_PfS1_S2_S2_S1_S1_S1_E10better_buf;
	add.s32 	%r86, %r207, %r205;
	mov.u32 	%r208, _ZZ3BidiiPKfS0_fPiS1_PfS1_S2_S2_S1_S1_S1_E10best_i_buf;
	add.s32 	%r87, %r208, %r205;
	@%p48 bra 	$L__BB4_57;
	max.f32 	%f298, %f275, %f78;
	bra.uni 	$L__BB4_58;
$L__BB4_57:
	ld.shared.f32 	%f242, [%r86];
	max.f32 	%f298, %f276, %f242;
	ld.shared.u32 	%r251, [%r87];
	mov.f32 	%f276, %f78;
$L__BB4_58:
	ld.shared.f32 	%f83, [%r85+4];
	setp.gt.f32 	%p49, %f83, %f276;
	@%p49 bra 	$L__BB4_60;
	max.f32 	%f300, %f298, %f83;
	bra.uni 	$L__BB4_61;
$L__BB4_60:
	ld.shared.f32 	%f243, [%r86+4];
	max.f32 	%f300, %f276, %f243;
	ld.shared.u32 	%r251, [%r87+4];
	mov.f32 	%f276, %f83;
$L__BB4_61:
	ld.shared.f32 	%f88, [%r85+8];
	setp.gt.f32 	%p50, %f88, %f276;
	@%p50 bra 	$L__BB4_63;
	max.f32 	%f302, %f300, %f88;
	bra.uni 	$L__BB4_64;
$L__BB4_63:
	ld.shared.f32 	%f244, [%r86+8];
	max.f32 	%f302, %f276, %f244;
	ld.shared.u32 	%r251, [%r87+8];
	mov.f32 	%f276, %f88;
$L__BB4_64:
	ld.shared.f32 	%f93, [%r85+12];
	setp.gt.f32 	%p51, %f93, %f276;
	@%p51 bra 	$L__BB4_66;
	max.f32 	%f275, %f302, %f93;
	bra.uni 	$L__BB4_67;
$L__BB4_66:
	ld.shared.f32 	%f245, [%r86+12];
	max.f32 	%f275, %f276, %f245;
	ld.shared.u32 	%r251, [%r87+12];
	mov.f32 	%f276, %f93;
$L__BB4_67:
	add.s32 	%r262, %r262, 4;
$L__BB4_68:
	setp.eq.s32 	%p52, %r84, 0;
	@%p52 bra 	$L__BB4_81;
	setp.eq.s32 	%p53, %r84, 1;
	@%p53 bra 	$L__BB4_77;
	shl.b32 	%r210, %r262, 2;
	add.s32 	%r100, %r189, %r210;
	ld.shared.f32 	%f102, [%r100];
	setp.gt.f32 	%p54, %f102, %f276;
	mov.u32 	%r212, _ZZ3BidiiPKfS0_fPiS1_PfS1_S2_S2_S1_S1_S1_E10better_buf;
	add.s32 	%r101, %r212, %r210;
	mov.u32 	%r213, _ZZ3BidiiPKfS0_fPiS1_PfS1_S2_S2_S1_S1_S1_E10best_i_buf;
	add.s32 	%r102, %r213, %r210;
	@%p54 bra 	$L__BB4_72;
	max.f32 	%f310, %f275, %f102;
	bra.uni 	$L__BB4_73;
$L__BB4_72:
	ld.shared.f32 	%f247, [%r101];
	max.f32 	%f310, %f276, %f247;
	ld.shared.u32 	%r251, [%r102];
	mov.f32 	%f276, %f102;
$L__BB4_73:
	ld.shared.f32 	%f107, [%r100+4];
	setp.gt.f32 	%p55, %f107, %f276;
	@%p55 bra 	$L__BB4_75;
	max.f32 	%f275, %f310, %f107;
	bra.uni 	$L__BB4_76;
$L__BB4_75:
	ld.shared.f32 	%f248, [%r101+4];
	max.f32 	%f275, %f276, %f248;
	ld.shared.u32 	%r251, [%r102+4];
	mov.f32 	%f276, %f107;
$L__BB4_76:
	add.s32 	%r262, %r262, 2;
$L__BB4_77:
	and.b32  	%r214, %r55, 1;
	setp.eq.b32 	%p56, %r214, 1;
	not.pred 	%p57, %p56;
	@%p57 bra 	$L__BB4_81;
	shl.b32 	%r215, %r262, 2;
	add.s32 	%r217, %r189, %r215;
	ld.shared.f32 	%f116, [%r217];
	setp.gt.f32 	%p58, %f116, %f276;
	@%p58 bra 	$L__BB4_80;
	max.f32 	%f275, %f275, %f116;
	bra.uni 	$L__BB4_81;
$L__BB4_80:
	add.s32 	%r220, %r191, %r215;
	ld.shared.f32 	%f249, [%r220];
	max.f32 	%f275, %f276, %f249;
	mov.u32 	%r221, _ZZ3BidiiPKfS0_fPiS1_PfS1_S2_S2_S1_S1_S1_E10best_i_buf;
	add.s32 	%r222, %r221, %r215;
	ld.shared.u32 	%r251, [%r222];
	mov.f32 	%f276, %f116;
$L__BB4_81:
	ld.param.f32 	%f252, [_Z3BidiiPKfS0_fPiS1_PfS1_S2_S2_S1_S1_S1__param_4];
	mul.lo.s32 	%r223, %r230, %r120;
	add.s32 	%r224, %r231, %r223;
	mul.wide.s32 	%rd32, %r224, 4;
	add.s64 	%rd33, %rd3, %rd32;
	st.global.u32 	[%rd33], %r251;
	sub.f32 	%f250, %f276, %f275;
	add.f32 	%f121, %f252, %f250;
	add.s64 	%rd34, %rd4, %rd32;
	st.global.f32 	[%rd34], %f121;
	add.s32 	%r225, %r251, %r223;
	mul.wide.s32 	%rd35, %r225, 4;
	add.s64 	%rd8, %rd5, %rd35;
	ld.global.u32 	%r277, [%rd8];
	mov.b32 	%r114, %f121;
$L__BB4_82:
	mov.b32 	%f251, %r277;
	setp.leu.f32 	%p59, %f121, %f251;
	mov.b32 	%r278, 0;
	@%p59 bra 	$L__BB4_84;
	atom.relaxed.global.cas.b32 	%r116, [%rd8], %r277, %r114;
	setp.ne.s32 	%p60, %r116, %r277;
	mov.u32 	%r277, %r116;
	@%p60 bra 	$L__BB4_82;
$L__BB4_84:
	mov.u32 	%r228, %nctaid.x;
	add.s32 	%r230, %r230, %r228;
	setp.lt.s32 	%p61, %r230, %r119;
	@%p61 bra 	$L__BB4_2;
$L__BB4_85:
	ret;

}
	// .globl	_Z6GetMaxiiPiS_PfS0_S_
.visible .entry _Z6GetMaxiiPiS_PfS0_S_(
	.param .u32 _Z6GetMaxiiPiS_PfS0_S__param_0,
	.param .u32 _Z6GetMaxiiPiS_PfS0_S__param_1,
	.param .u64 .ptr .align 1 _Z6GetMaxiiPiS_PfS0_S__param_2,
	.param .u64 .ptr .align 1 _Z6GetMaxiiPiS_PfS0_S__param_3,
	.param .u64 .ptr .align 1 _Z6GetMaxiiPiS_PfS0_S__param_4,
	.param .u64 .ptr .align 1 _Z6GetMaxiiPiS_PfS0_S__param_5,
	.param .u64 .ptr .align 1 _Z6GetMaxiiPiS_PfS0_S__param_6
)
{
	.reg .pred 	%p<7>;
	.reg .b32 	%r<17>;
	.reg .b32 	%f<3>;
	.reg .b64 	%rd<20>;
	.reg .b64 	%fd<5>;

	ld.param.u32 	%r9, [_Z6GetMaxiiPiS_PfS0_S__param_0];
	ld.param.u32 	%r10, [_Z6GetMaxiiPiS_PfS0_S__param_1];
	ld.param.u64 	%rd6, [_Z6GetMaxiiPiS_PfS0_S__param_2];
	ld.param.u64 	%rd7, [_Z6GetMaxiiPiS_PfS0_S__param_3];
	ld.param.u64 	%rd8, [_Z6GetMaxiiPiS_PfS0_S__param_4];
	ld.param.u64 	%rd9, [_Z6GetMaxiiPiS_PfS0_S__param_5];
	ld.param.u64 	%rd10, [_Z6GetMaxiiPiS_PfS0_S__param_6];
	mov.u32 	%r16, %ctaid.x;
	setp.ge.s32 	%p1, %r16, %r9;
	@%p1 bra 	$L__BB5_6;
	mov.u32 	%r11, %tid.x;
	mov.u32 	%r12, %ctaid.y;
	mov.u32 	%r13, %ntid.x;
	mad.lo.s32 	%r2, %r12, %r13, %r11;
	mov.u32 	%r3, %nctaid.x;
	cvta.to.global.u64 	%rd1, %rd6;
	cvta.to.global.u64 	%rd2, %rd7;
	cvta.to.global.u64 	%rd3, %rd8;
	cvta.to.global.u64 	%rd4, %rd9;
	cvta.to.global.u64 	%rd5, %rd10;
$L__BB5_2:
	mul.lo.s32 	%r5, %r16, %r10;
	add.s32 	%r6, %r5, %r2;
	mul.wide.s32 	%rd11, %r6, 4;
	add.s64 	%rd12, %rd1, %rd11;
	ld.global.u32 	%r14, [%rd12];
	setp.ne.s32 	%p2, %r14, -1;
	@%p2 bra 	$L__BB5_5;
	add.s64 	%rd14, %rd2, %rd11;
	ld.global.u32 	%r15, [%rd14];
	add.s64 	%rd15, %rd3, %rd11;
	ld.global.f32 	%f1, [%rd15];
	add.s32 	%r7, %r15, %r5;
	mul.wide.s32 	%rd16, %r7, 4;
	add.s64 	%rd17, %rd4, %rd16;
	ld.global.f32 	%f2, [%rd17];
	cvt.f64.f32 	%fd1, %f1;
	add.f64 	%fd2, %fd1, 0dBEB0C6F7A0B5ED8D;
	cvt.f64.f32 	%fd3, %f2;
	setp.gtu.f64 	%p3, %fd2, %fd3;
	add.f64 	%fd4, %fd1, 0d3EB0C6F7A0B5ED8D;
	setp.ltu.f64 	%p4, %fd4, %fd3;
	or.pred  	%p5, %p3, %p4;
	@%p5 bra 	$L__BB5_5;
	add.s64 	%rd19, %rd5, %rd16;
	st.global.u32 	[%rd19], %r2;
$L__BB5_5:
	add.s32 	%r16, %r16, %r3;
	setp.lt.s32 	%p6, %r16, %r9;
	@%p6 bra 	$L__BB5_2;
$L__BB5_6:
	ret;

}
	// .globl	_Z6AssigniiPiS_PfS_S0_S0_S_b
.visible .entry _Z6AssigniiPiS_PfS_S0_S0_S_b(
	.param .u32 _Z6AssigniiPiS_PfS_S0_S0_S_b_param_0,
	.param .u32 _Z6AssigniiPiS_PfS_S0_S0_S_b_param_1,
	.param .u64 .ptr .align 1 _Z6AssigniiPiS_PfS_S0_S0_S_b_param_2,
	.param .u64 .ptr .align 1 _Z6AssigniiPiS_PfS_S0_S0_S_b_param_3,
	.param .u64 .ptr .align 1 _Z6AssigniiPiS_PfS_S0_S0_S_b_param_4,
	.param .u64 .ptr .align 1 _Z6AssigniiPiS_PfS_S0_S0_S_b_param_5,
	.param .u64 .ptr .align 1 _Z6AssigniiPiS_PfS_S0_S0_S_b_param_6,
	.param .u64 .ptr .align 1 _Z6AssigniiPiS_PfS_S0_S0_S_b_param_7,
	.param .u64 .ptr .align 1 _Z6AssigniiPiS_PfS_S0_S0_S_b_param_8,
	.param .u8 _Z6AssigniiPiS_PfS_S0_S0_S_b_param_9
)
{
	.reg .pred 	%p<9>;
	.reg .b16 	%rs<2>;
	.reg .b32 	%r<31>;
	.reg .b32 	%f<7>;
	.reg .b64 	%rd<39>;

	ld.param.u32 	%r15, [_Z6AssigniiPiS_PfS_S0_S0_S_b_param_0];
	ld.param.u32 	%r16, [_Z6AssigniiPiS_PfS_S0_S0_S_b_param_1];
	ld.param.u64 	%rd12, [_Z6AssigniiPiS_PfS_S0_S0_S_b_param_2];
	ld.param.u64 	%rd13, [_Z6AssigniiPiS_PfS_S0_S0_S_b_param_3];
	ld.param.u64 	%rd14, [_Z6AssigniiPiS_PfS_S0_S0_S_b_param_4];
	ld.param.u64 	%rd15, [_Z6AssigniiPiS_PfS_S0_S0_S_b_param_5];
	ld.param.u64 	%rd16, [_Z6AssigniiPiS_PfS_S0_S0_S_b_param_6];
	ld.param.u64 	%rd17, [_Z6AssigniiPiS_PfS_S0_S0_S_b_param_7];
	ld.param.u64 	%rd11, [_Z6AssigniiPiS_PfS_S0_S0_S_b_param_8];
	ld.param.s8 	%rs1, [_Z6AssigniiPiS_PfS_S0_S0_S_b_param_9];
	cvta.to.global.u64 	%rd1, %rd17;
	cvta.to.global.u64 	%rd2, %rd14;
	cvta.to.global.u64 	%rd3, %rd13;
	cvta.to.global.u64 	%rd4, %rd16;
	cvta.to.global.u64 	%rd5, %rd15;
	cvta.to.global.u64 	%rd6, %rd12;
	mov.u32 	%r29, %ctaid.x;
	setp.ge.s32 	%p1, %r29, %r15;
	@%p1 bra 	$L__BB6_12;
	mov.u32 	%r17, %tid.x;
	mov.u32 	%r18, %ctaid.y;
	mov.u32 	%r19, %ntid.x;
	mad.lo.s32 	%r2, %r18, %r19, %r17;
	setp.eq.s16 	%p2, %rs1, 0;
	mov.u32 	%r3, %nctaid.x;
	@%p2 bra 	$L__BB6_2;
	bra.uni 	$L__BB6_9;
$L__BB6_2:
	cvta.to.global.u64 	%rd7, %rd11;
$L__BB6_3:
	mul.lo.s32 	%r5, %r29, %r16;
	add.s32 	%r6, %r5, %r2;
	mul.wide.s32 	%rd26, %r6, 4;
	add.s64 	%rd8, %rd6, %rd26;
	ld.global.u32 	%r24, [%rd8];
	setp.ne.s32 	%p5, %r24, -1;
	@%p5 bra 	$L__BB6_8;
	add.s64 	%rd28, %rd5, %rd26;
	ld.global.u32 	%r7, [%rd28];
	add.s32 	%r8, %r7, %r5;
	mul.wide.s32 	%rd29, %r8, 4;
	add.s64 	%rd30, %rd7, %rd29;
	ld.global.u32 	%r25, [%rd30];
	setp.ne.s32 	%p6, %r25, %r2;
	@%p6 bra 	$L__BB6_8;
	add.s64 	%rd32, %rd4, %rd26;
	ld.global.f32 	%f1, [%rd32];
	add.s64 	%rd9, %rd3, %rd29;
	ld.global.u32 	%r9, [%rd9];
	setp.eq.s32 	%p7, %r9, -1;
	@%p7 bra 	$L__BB6_7;
	add.s32 	%r26, %r9, %r5;
	mul.wide.s32 	%rd34, %r26, 4;
	add.s64 	%rd35, %rd6, %rd34;
	mov.b32 	%r27, -1;
	st.global.u32 	[%rd35], %r27;
$L__BB6_7:
	st.global.u32 	[%rd9], %r2;
	st.global.u32 	[%rd8], %r7;
	add.s64 	%rd37, %rd2, %rd29;
	ld.global.f32 	%f5, [%rd37];
	add.f32 	%f6, %f1, %f5;
	st.global.f32 	[%rd37], %f6;
	add.s64 	%rd38, %rd1, %rd29;
	mov.b32 	%r28, -831624408;
	st.global.u32 	[%rd38], %r28;
$L__BB6_8:
	add.s32 	%r29, %r29, %r3;
	setp.lt.s32 	%p8, %r29, %r15;
	@%p8 bra 	$L__BB6_3;
	bra.uni 	$L__BB6_12;
$L__BB6_9:
	mul.lo.s32 	%r12, %r29, %r16;
	add.s32 	%r13, %r12, %r2;
	mul.wide.s32 	%rd18, %r13, 4;
	add.s64 	%rd10, %rd6, %rd18;
	ld.global.u32 	%r20, [%rd10];
	setp.ne.s32 	%p3, %r20, -1;
	@%p3 bra 	$L__BB6_11;
	add.s64 	%rd20, %rd5, %rd18;
	ld.global.u32 	%r21, [%rd20];
	add.s64 	%rd21, %rd4, %rd18;
	ld.global.f32 	%f2, [%rd21];
	add.s32 	%r22, %r21, %r12;
	mul.wide.s32 	%rd22, %r22, 4;
	add.s64 	%rd23, %rd3, %rd22;
	st.global.u32 	[%rd23], %r2;
	st.global.u32 	[%rd10], %r21;
	add.s64 	%rd24, %rd2, %rd22;
	ld.global.f32 	%f3, [%rd24];
	add.f32 	%f4, %f2, %f3;
	st.global.f32 	[%rd24], %f4;
	add.s64 	%rd25, %rd1, %rd22;
	mov.b32 	%r23, -831624408;
	st.global.u32 	[%rd25], %r23;
$L__BB6_11:
	add.s32 	%r29, %r29, %r3;
	setp.lt.s32 	%p4, %r29, %r15;
	@%p4 bra 	$L__BB6_9;
$L__BB6_12:
	ret;

}
	// .globl	_Z8CalcDistiiPKfS0_PfPKi
.visible .entry _Z8CalcDistiiPKfS0_PfPKi(
	.param .u32 _Z8CalcDistiiPKfS0_PfPKi_param_0,
	.param .u32 _Z8CalcDistiiPKfS0_PfPKi_param_1,
	.param .u64 .ptr .align 1 _Z8CalcDistiiPKfS0_PfPKi_param_2,
	.param .u64 .ptr .align 1 _Z8CalcDistiiPKfS0_PfPKi_param_3,
	.param .u64 .ptr .align 1 _Z8CalcDistiiPKfS0_PfPKi_param_4,
	.param .u64 .ptr .align 1 _Z8CalcDistiiPKfS0_PfPKi_param_5
)
{
	.reg .pred 	%p<3>;
	.reg .b32 	%r<18>;
	.reg .b32 	%f<13>;
	.reg .b64 	%rd<16>;

	ld.param.u32 	%r6, [_Z8CalcDistiiPKfS0_PfPKi_param_0];
	ld.param.u32 	%r7, [_Z8CalcDistiiPKfS0_PfPKi_param_1];
	ld.param.u64 	%rd5, [_Z8CalcDistiiPKfS0_PfPKi_param_2];
	ld.param.u64 	%rd6, [_Z8CalcDistiiPKfS0_PfPKi_param_3];
	ld.param.u64 	%rd7, [_Z8CalcDistiiPKfS0_PfPKi_param_4];
	ld.param.u64 	%rd8, [_Z8CalcDistiiPKfS0_PfPKi_param_5];
	mov.u32 	%r17, %ctaid.x;
	setp.ge.s32 	%p1, %r17, %r6;
	@%p1 bra 	$L__BB7_3;
	mov.u32 	%r8, %tid.x;
	mov.u32 	%r9, %ctaid.y;
	mov.u32 	%r10, %ntid.x;
	mad.lo.s32 	%r2, %r9, %r10, %r8;
	mov.u32 	%r3, %nctaid.x;
	cvta.to.global.u64 	%rd1, %rd8;
	cvta.to.global.u64 	%rd2, %rd5;
	cvta.to.global.u64 	%rd3, %rd6;
	cvta.to.global.u64 	%rd4, %rd7;
$L__BB7_2:
	mul.lo.s32 	%r11, %r17, %r7;
	add.s32 	%r12, %r2, %r11;
	mul.wide.s32 	%rd9, %r12, 4;
	add.s64 	%rd10, %rd1, %rd9;
	ld.global.u32 	%r13, [%rd10];
	mul.lo.s32 	%r14, %r12, 3;
	mul.wide.s32 	%rd11, %r14, 4;
	add.s64 	%rd12, %rd2, %rd11;
	ld.global.f32 	%f1, [%rd12];
	add.s32 	%r15, %r13, %r11;
	mul.lo.s32 	%r16, %r15, 3;
	mul.wide.s32 	%rd13, %r16, 4;
	add.s64 	%rd14, %rd3, %rd13;
	ld.global.f32 	%f2, [%rd14];
	sub.f32 	%f3, %f1, %f2;
	ld.global.f32 	%f4, [%rd12+4];
	ld.global.f32 	%f5, [%rd14+4];
	sub.f32 	%f6, %f4, %f5;
	ld.global.f32 	%f7, [%rd12+8];
	ld.global.f32 	%f8, [%rd14+8];
	sub.f32 	%f9, %f7, %f8;
	mul.f32 	%f10, %f6, %f6;
	fma.rn.f32 	%f11, %f3, %f3, %f10;
	fma.rn.f32 	%f12, %f9, %f9, %f11;
	add.s64 	%rd15, %rd4, %rd9;
	st.global.f32 	[%rd15], %f12;
	add.s32 	%r17, %r17, %r3;
	setp.lt.s32 	%p2, %r17, %r6;
	@%p2 bra 	$L__BB7_2;
$L__BB7_3:
	ret;

}
	// .globl	_Z11emdcostGradiiiPKfS0_PKiPf
.visible .entry _Z11emdcostGradiiiPKfS0_PKiPf(
	.param .u32 _Z11emdcostGradiiiPKfS0_PKiPf_param_0,
	.param .u32 _Z11emdcostGradiiiPKfS0_PKiPf_param_1,
	.param .u32 _Z11emdcostGradiiiPKfS0_PKiPf_param_2,
	.param .u64 .ptr .align 1 _Z11emdcostGradiiiPKfS0_PKiPf_param_3,
	.param .u64 .ptr .align 1 _Z11emdcostGradiiiPKfS0_PKiPf_param_4,
	.param .u64 .ptr .align 1 _Z11emdcostGradiiiPKfS0_PKiPf_param_5,
	.param .u64 .ptr .align 1 _Z11emdcostGradiiiPKfS0_PKiPf_param_6
)
{
	.reg .pred 	%p<5>;
	.reg .b32 	%r<23>;
	.reg .b32 	%f<13>;
	.reg .b64 	%rd<16>;

	ld.param.u32 	%r10, [_Z11emdcostGradiiiPKfS0_PKiPf_param_0];
	ld.param.u32 	%r11, [_Z11emdcostGradiiiPKfS0_PKiPf_param_1];
	ld.param.u64 	%rd5, [_Z11emdcostGradiiiPKfS0_PKiPf_param_3];
	ld.param.u64 	%rd6, [_Z11emdcostGradiiiPKfS0_PKiPf_param_4];
	ld.param.u64 	%rd7, [_Z11emdcostGradiiiPKfS0_PKiPf_param_5];
	ld.param.u64 	%rd8, [_Z11emdcostGradiiiPKfS0_PKiPf_param_6];
	mov.u32 	%r21, %ctaid.x;
	setp.ge.s32 	%p1, %r21, %r10;
	@%p1 bra 	$L__BB8_6;
	mov.u32 	%r12, %tid.x;
	mov.u32 	%r13, %ctaid.y;
	mov.u32 	%r14, %ntid.x;
	mad.lo.s32 	%r2, %r13, %r14, %r12;
	mov.u32 	%r15, %nctaid.y;
	mul.lo.s32 	%r3, %r14, %r15;
	mov.u32 	%r4, %nctaid.x;
	cvta.to.global.u64 	%rd1, %rd5;
	cvta.to.global.u64 	%rd2, %rd7;
	cvta.to.global.u64 	%rd3, %rd6;
	cvta.to.global.u64 	%rd4, %rd8;
$L__BB8_2:
	setp.ge.s32 	%p2, %r2, %r11;
	@%p2 bra 	$L__BB8_5;
	mul.lo.s32 	%r6, %r21, %r11;
	mov.u32 	%r22, %r2;
$L__BB8_4:
	add.s32 	%r16, %r22, %r6;
	mul.lo.s32 	%r17, %r16, 3;
	mul.wide.s32 	%rd9, %r17, 4;
	add.s64 	%rd10, %rd1, %rd9;
	ld.global.f32 	%f1, [%rd10];
	ld.global.f32 	%f2, [%rd10+4];
	ld.global.f32 	%f3, [%rd10+8];
	mul.wide.s32 	%rd11, %r16, 4;
	add.s64 	%rd12, %rd2, %rd11;
	ld.global.u32 	%r18, [%rd12];
	add.s32 	%r19, %r18, %r6;
	mul.lo.s32 	%r20, %r19, 3;
	mul.wide.s32 	%rd13, %r20, 4;
	add.s64 	%rd14, %rd3, %rd13;
	ld.global.f32 	%f4, [%rd14];
	ld.global.f32 	%f5, [%rd14+4];
	ld.global.f32 	%f6, [%rd14+8];
	add.s64 	%rd15, %rd4, %rd9;
	sub.f32 	%f7, %f1, %f4;
	atom.global.add.f32 	%f8, [%rd15], %f7;
	sub.f32 	%f9, %f2, %f5;
	atom.global.add.f32 	%f10, [%rd15+4], %f9;
	sub.f32 	%f11, %f3, %f6;
	atom.global.add.f32 	%f12, [%rd15+8], %f11;
	add.s32 	%r22, %r22, %r3;
	setp.lt.s32 	%p3, %r22, %r11;
	@%p3 bra 	$L__BB8_4;
$L__BB8_5:
	add.s32 	%r21, %r21, %r4;
	setp.lt.s32 	%p4, %r21, %r10;
	@%p4 bra 	$L__BB8_2;
$L__BB8_6:
	ret;

}


// ===== COMPILED SASS (sm_100) =====

	.target	sm_100

	.elftype	@"ET_EXEC"


//--------------------- .note.nv.tkinfo           --------------------------
	.section	.note.nv.tkinfo,"",@"SHT_NOTE"
	.sectionflags	@"SHF_NOTE_NV_TKINFO"
	.tkinfo
        /*0018*/ 	.word	0x00000002
        /*0030*/ 	.string	""
        /*0030*/ 	.string	"ptxas"
        /*0030*/ 	.string	"Cuda compilation tools, release 13.0, V13.0.88"
        /*0030*/ 	.string	"Build cuda_13.0.r13.0/compiler.36424714_0"
        /*0030*/ 	.string	"-arch sm_100 -m 64 "



//--------------------- .note.nv.cuinfo           --------------------------
	.section	.note.nv.cuinfo,"",@"SHT_NOTE"
	.sectionflags	@"SHF_NOTE_NV_CUINFO"
        /*0018*/ 	.short	0x0002
        /*001a*/ 	.short	0x0064
        /*001c*/ 	.short	0x0082
	.zero		2


//--------------------- .nv.info                  --------------------------
	.section	.nv.info,"",@"SHT_CUDA_INFO"
	.align	4


	//----- nvinfo : EIATTR_REGCOUNT
	.align		4
        /*0000*/ 	.byte	0x04, 0x2f
        /*0002*/ 	.short	(.L_1 - .L_0)
	.align		4
.L_0:
        /*0004*/ 	.word	index@(_Z5cleariPiS_)
        /*0008*/ 	.word	0x0000000e


	//----- nvinfo : EIATTR_FRAME_SIZE
	.align		4
.L_1:
        /*000c*/ 	.byte	0x04, 0x11
        /*000e*/ 	.short	(.L_3 - .L_2)
	.align		4
.L_2:
        /*0010*/ 	.word	index@(_Z5cleariPiS_)
        /*0014*/ 	.word	0x00000000


	//----- nvinfo : EIATTR_REGCOUNT
	.align		4
.L_3:
        /*0018*/ 	.byte	0x04, 0x2f
        /*001a*/ 	.short	(.L_5 - .L_4)
	.align		4
.L_4:
        /*001c*/ 	.word	index@(_Z14calc_unass_cntiiPiS_)
        /*0020*/ 	.word	0x0000001b


	//----- nvinfo : EIATTR_FRAME_SIZE
	.align		4
.L_5:
        /*0024*/ 	.byte	0x04, 0x11
        /*0026*/ 	.short	(.L_7 - .L_6)
	.align		4
.L_6:
        /*0028*/ 	.word	index@(_Z14calc_unass_cntiiPiS_)
        /*002c*/ 	.word	0x00000000


	//----- nvinfo : EIATTR_REGCOUNT
	.align		4
.L_7:
        /*0030*/ 	.byte	0x04, 0x2f
        /*0032*/ 	.short	(.L_9 - .L_8)
	.align		4
.L_8:
        /*0034*/ 	.word	index@(_Z18calc_unass_cnt_sumiPiS_)
        /*0038*/ 	.word	0x00000010


	//----- nvinfo : EIATTR_FRAME_SIZE
	.align		4
.L_9:
        /*003c*/ 	.byte	0x04, 0x11
        /*003e*/ 	.short	(.L_11 - .L_10)
	.align		4
.L_10:
        /*0040*/ 	.word	index@(_Z18calc_unass_cnt_sumiPiS_)
        /*0044*/ 	.word	0x00000000


	//----- nvinfo : EIATTR_REGCOUNT
	.align		4
.L_11:
        /*0048*/ 	.byte	0x04, 0x2f
        /*004a*/ 	.short	(.L_13 - .L_12)
	.align		4
.L_12:
        /*004c*/ 	.word	index@(_Z14calc_unass_idxiiPiS_S_S_S_)
        /*0050*/ 	.word	0x0000001b


	//----- nvinfo : EIATTR_FRAME_SIZE
	.align		4
.L_13:
        /*0054*/ 	.byte	0x04, 0x11
        /*0056*/ 	.short	(.L_15 - .L_14)
	.align		4
.L_14:
        /*0058*/ 	.word	index@(_Z14calc_unass_idxiiPiS_S_S_S_)
        /*005c*/ 	.word	0x00000000


	//----- nvinfo : EIATTR_REGCOUNT
	.align		4
.L_15:
        /*0060*/ 	.byte	0x04, 0x2f
        /*0062*/ 	.short	(.L_17 - .L_16)
	.align		4
.L_16:
        /*0064*/ 	.word	index@(_Z3BidiiPKfS0_fPiS1_PfS1_S2_S2_S1_S1_S1_)
        /*0068*/ 	.word	0x00000023


	//----- nvinfo : EIATTR_FRAME_SIZE
	.align		4
.L_17:
        /*006c*/ 	.byte	0x04, 0x11
        /*006e*/ 	.short	(.L_19 - .L_18)
	.align		4
.L_18:
        /*0070*/ 	.word	index@($__internal_0_$__cuda_sm20_sqrt_rn_f32_slowpath)
        /*0074*/ 	.word	0x00000000


	//----- nvinfo : EIATTR_FRAME_SIZE
	.align		4
.L_19:
        /*0078*/ 	.byte	0x04, 0x11
        /*007a*/ 	.short	(.L_21 - .L_20)
	.align		4
.L_20:
        /*007c*/ 	.word	index@(_Z3BidiiPKfS0_fPiS1_PfS1_S2_S2_S1_S1_S1_)
        /*0080*/ 	.word	0x00000000


	//----- nvinfo : EIATTR_REGCOUNT
	.align		4
.L_21:
        /*0084*/ 	.byte	0x04, 0x2f
        /*0086*/ 	.short	(.L_23 - .L_22)
	.align		4
.L_22:
        /*0088*/ 	.word	index@(_Z6GetMaxiiPiS_PfS0_S_)
        /*008c*/ 	.word	0x0000001c


	//----- nvinfo : EIATTR_FRAME_SIZE
	.align		4
.L_23:
        /*0090*/ 	.byte	0x04, 0x11
        /*0092*/ 	.short	(.L_25 - .L_24)
	.align		4
.L_24:
        /*0094*/ 	.word	index@(_Z6GetMaxiiPiS_PfS0_S_)
        /*0098*/ 	.word	0x00000000


	//----- nvinfo : EIATTR_REGCOUNT
	.align		4
.L_25:
        /*009c*/ 	.byte	0x04, 0x2f
        /*009e*/ 	.short	(.L_27 - .L_26)
	.align		4
.L_26:
        /*00a0*/ 	.word	index@(_Z6AssigniiPiS_PfS_S0_S0_S_b)
        /*00a4*/ 	.word	0x00000020


	//----- nvinfo : EIATTR_FRAME_SIZE
	.align		4
.L_27:
        /*00a8*/ 	.byte	0x04, 0x11
        /*00aa*/ 	.short	(.L_29 - .L_28)
	.align		4
.L_28:
        /*00ac*/ 	.word	index@(_Z6AssigniiPiS_PfS_S0_S0_S_b)
        /*00b0*/ 	.word	0x00000000


	//----- nvinfo : EIATTR_REGCOUNT
	.align		4
.L_29:
        /*00b4*/ 	.byte	0x04, 0x2f
        /*00b6*/ 	.short	(.L_31 - .L_30)
	.align		4
.L_30:
        /*00b8*/ 	.word	index@(_Z8CalcDistiiPKfS0_PfPKi)
        /*00bc*/ 	.word	0x00000012


	//----- nvinfo : EIATTR_FRAME_SIZE
	.align		4
.L_31:
        /*00c0*/ 	.byte	0x04, 0x11
        /*00c2*/ 	.short	(.L_33 - .L_32)
	.align		4
.L_32:
        /*00c4*/ 	.word	index@(_Z8CalcDistiiPKfS0_PfPKi)
        /*00c8*/ 	.word	0x00000000


	//----- nvinfo : EIATTR_REGCOUNT
	.align		4
.L_33:
        /*00cc*/ 	.byte	0x04, 0x2f
        /*00ce*/ 	.short	(.L_35 - .L_34)
	.align		4
.L_34:
        /*00d0*/ 	.word	index@(_Z11emdcostGradiiiPKfS0_PKiPf)
        /*00d4*/ 	.word	0x00000014


	//----- nvinfo : EIATTR_FRAME_SIZE
	.align		4
.L_35:
        /*00d8*/ 	.byte	0x04, 0x11
        /*00da*/ 	.short	(.L_37 - .L_36)
	.align		4
.L_36:
        /*00dc*/ 	.word	index@(_Z11emdcostGradiiiPKfS0_PKiPf)
        /*00e0*/ 	.word	0x00000000


	//----- nvinfo : EIATTR_MIN_STACK_SIZE
	.align		4
.L_37:
        /*00e4*/ 	.byte	0x04, 0x12
        /*00e6*/ 	.short	(.L_39 - .L_38)
	.align		4
.L_38:
        /*00e8*/ 	.word	index@(_Z11emdcostGradiiiPKfS0_PKiPf)
        /*00ec*/ 	.word	0x00000000


	//----- nvinfo : EIATTR_MIN_STACK_SIZE
	.align		4
.L_39:
        /*00f0*/ 	.byte	0x04, 0x12
        /*00f2*/ 	.short	(.L_41 - .L_40)
	.align		4
.L_40:
        /*00f4*/ 	.word	index@(_Z8CalcDistiiPKfS0_PfPKi)
        /*00f8*/ 	.word	0x00000000


	//----- nvinfo : EIATTR_MIN_STACK_SIZE
	.align		4
.L_41:
        /*00fc*/ 	.byte	0x04, 0x12
        /*00fe*/ 	.short	(.L_43 - .L_42)
	.align		4
.L_42:
        /*0100*/ 	.word	index@(_Z6AssigniiPiS_PfS_S0_S0_S_b)
        /*0104*/ 	.word	0x00000000


	//----- nvinfo : EIATTR_MIN_STACK_SIZE
	.align		4
.L_43:
        /*0108*/ 	.byte	0x04, 0x12
        /*010a*/ 	.short	(.L_45 - .L_44)
	.align		4
.L_44:
        /*010c*/ 	.word	index@(_Z6GetMaxiiPiS_PfS0_S_)
        /*0110*/ 	.word	0x00000000


	//----- nvinfo : EIATTR_MIN_STACK_SIZE
	.align		4
.L_45:
        /*0114*/ 	.byte	0x04, 0x12
        /*0116*/ 	.short	(.L_47 - .L_46)
	.align		4
.L_46:
        /*0118*/ 	.word	index@(_Z3BidiiPKfS0_fPiS1_PfS1_S2_S2_S1_S1_S1_)
        /*011c*/ 	.word	0x00000000


	//----- nvinfo : EIATTR_MIN_STACK_SIZE
	.align		4
.L_47:
        /*0120*/ 	.byte	0x04, 0x12
        /*0122*/ 	.short	(.L_49 - .L_48)
	.align		4
.L_48:
        /*0124*/ 	.word	index@(_Z14calc_unass_idxiiPiS_S_S_S_)
        /*0128*/ 	.word	0x00000000


	//----- nvinfo : EIATTR_MIN_STACK_SIZE
	.align		4
.L_49:
        /*012c*/ 	.byte	0x04, 0x12
        /*012e*/ 	.short	(.L_51 - .L_50)
	.align		4
.L_50:
        /*0130*/ 	.word	index@(_Z18calc_unass_cnt_sumiPiS_)
        /*0134*/ 	.word	0x00000000


	//----- nvinfo : EIATTR_MIN_STACK_SIZE
	.align		4
.L_51:
        /*0138*/ 	.byte	0x04, 0x12
        /*013a*/ 	.short	(.L_53 - .L_52)
	.align		4
.L_52:
        /*013c*/ 	.word	index@(_Z14calc_unass_cntiiPiS_)
        /*0140*/ 	.word	0x00000000


	//----- nvinfo : EIATTR_MIN_STACK_SIZE
	.align		4
.L_53:
        /*0144*/ 	.byte	0x04, 0x12
        /*0146*/ 	.short	(.L_55 - .L_54)
	.align		4
.L_54:
        /*0148*/ 	.word	index@(_Z5cleariPiS_)
        /*014c*/ 	.word	0x00000000
.L_55:


//--------------------- .nv.compat                --------------------------
	.section	.nv.compat,"",@"SHT_CUDA_COMPAT_INFO"
	.align	4
        /*0000*/ 	.byte	0x02, 0x09, 0x00, 0x00, 0x02, 0x02, 0x01, 0x00, 0x02, 0x05, 0x05, 0x00, 0x03, 0x07, 0x01, 0x01
        /*0010*/ 	.byte	0x02, 0x03, 0x00, 0x00, 0x02, 0x06, 0x01, 0x00, 0x04, 0x0b, 0x08, 0x00, 0x01, 0x00, 0x00, 0x00
        /*0020*/ 	.byte	0x00, 0x00, 0x00, 0x00


//--------------------- .nv.info._Z11emdcostGradiiiPKfS0_PKiPf --------------------------
	.section	.nv.info._Z11emdcostGradiiiPKfS0_PKiPf,"",@"SHT_CUDA_INFO"
	.sectionflags	@""
	.align	4


	//----- nvinfo : EIATTR_CUDA_API_VERSION
	.align		4
        /*0000*/ 	.byte	0x04, 0x37
        /*0002*/ 	.short	(.L_57 - .L_56)
.L_56:
        /*0004*/ 	.word	0x00000082


	//----- nvinfo : EIATTR_KPARAM_INFO
	.align		4
.L_57:
        /*0008*/ 	.byte	0x04, 0x17
        /*000a*/ 	.short	(.L_59 - .L_58)
.L_58:
        /*000c*/ 	.word	0x00000000
        /*0010*/ 	.short	0x0006
        /*0012*/ 	.short	0x0028
        /*0014*/ 	.byte	0x00, 0xf5, 0x21, 0x00


	//----- nvinfo : EIATTR_KPARAM_INFO
	.align		4
.L_59:
        /*0018*/ 	.byte	0x04, 0x17
        /*001a*/ 	.short	(.L_61 - .L_60)
.L_60:
        /*001c*/ 	.word	0x00000000
        /*0020*/ 	.short	0x0005
        /*0022*/ 	.short	0x0020
        /*0024*/ 	.byte	0x00, 0xf5, 0x21, 0x00


	//----- nvinfo : EIATTR_KPARAM_INFO
	.align		4
.L_61:
        /*0028*/ 	.byte	0x04, 0x17
        /*002a*/ 	.short	(.L_63 - .L_62)
.L_62:
        /*002c*/ 	.word	0x00000000
        /*0030*/ 	.short	0x0004
        /*0032*/ 	.short	0x0018
        /*0034*/ 	.byte	0x00, 0xf5, 0x21, 0x00


	//----- nvinfo : EIATTR_KPARAM_INFO
	.align		4
.L_63:
        /*0038*/ 	.byte	0x04, 0x17
        /*003a*/ 	.short	(.L_65 - .L_64)
.L_64:
        /*003c*/ 	.word	0x00000000
        /*0040*/ 	.short	0x0003
        /*0042*/ 	.short	0x0010
        /*0044*/ 	.byte	0x00, 0xf5, 0x21, 0x00


	//----- nvinfo : EIATTR_KPARAM_INFO
	.align		4
.L_65:
        /*0048*/ 	.byte	0x04, 0x17
        /*004a*/ 	.short	(.L_67 - .L_66)
.L_66:
        /*004c*/ 	.word	0x00000000
        /*0050*/ 	.short	0x0002
        /*0052*/ 	.short	0x0008
        /*0054*/ 	.byte	0x00, 0xf0, 0x11, 0x00


	//----- nvinfo : EIATTR_KPARAM_INFO
	.align		4
.L_67:
        /*0058*/ 	.byte	0x04, 0x17
        /*005a*/ 	.short	(.L_69 - .L_68)
.L_68:
        /*005c*/ 	.word	0x00000000
        /*0060*/ 	.short	0x0001
        /*0062*/ 	.short	0x0004
        /*0064*/ 	.byte	0x00, 0xf0, 0x11, 0x00


	//----- nvinfo : EIATTR_KPARAM_INFO
	.align		4
.L_69:
        /*0068*/ 	.byte	0x04, 0x17
        /*006a*/ 	.short	(.L_71 - .L_70)
.L_70:
        /*006c*/ 	.word	0x00000000
        /*0070*/ 	.short	0x0000
        /*0072*/ 	.short	0x0000
        /*0074*/ 	.byte	0x00, 0xf0, 0x11, 0x00


	//----- nvinfo : EIATTR_SPARSE_MMA_MASK
	.align		4
.L_71:
        /*0078*/ 	.byte	0x03, 0x50
        /*007a*/ 	.short	0x0000


	//----- nvinfo : EIATTR_MAXREG_COUNT
	.align		4
        /*007c*/ 	.byte	0x03, 0x1b
        /*007e*/ 	.short	0x00ff


	//----- nvinfo : EIATTR_MERCURY_ISA_VERSION
	.align		4
        /*0080*/ 	.byte	0x03, 0x5f
        /*0082*/ 	.short	0x0101


	//----- nvinfo : EIATTR_VRC_CTA_INIT_COUNT
	.align		4
        /*0084*/ 	.byte	0x02, 0x4a
	.zero		1
	.zero		1


	//----- nvinfo : EIATTR_EXIT_INSTR_OFFSETS
	.align		4
        /*0088*/ 	.byte	0x04, 0x1c
        /*008a*/ 	.short	(.L_73 - .L_72)


	//   ....[0]....
.L_72:
        /*008c*/ 	.word	0x00000040


	//   ....[1]....
        /*0090*/ 	.word	0x00000330


	//----- nvinfo : EIATTR_CRS_STACK_SIZE
	.align		4
.L_73:
        /*0094*/ 	.byte	0x04, 0x1e
        /*0096*/ 	.short	(.L_75 - .L_74)
.L_74:
        /*0098*/ 	.word	0x00000000


	//----- nvinfo : EIATTR_CBANK_PARAM_SIZE
	.align		4
.L_75:
        /*009c*/ 	.byte	0x03, 0x19
        /*009e*/ 	.short	0x0030


	//----- nvinfo : EIATTR_PARAM_CBANK
	.align		4
        /*00a0*/ 	.byte	0x04, 0x0a
        /*00a2*/ 	.short	(.L_77 - .L_76)
	.align		4
.L_76:
        /*00a4*/ 	.word	index@(.nv.constant0._Z11emdcostGradiiiPKfS0_PKiPf)
        /*00a8*/ 	.short	0x0380
        /*00aa*/ 	.short	0x0030


	//----- nvinfo : EIATTR_SW_WAR
	.align		4
.L_77:
        /*00ac*/ 	.byte	0x04, 0x36
        /*00ae*/ 	.short	(.L_79 - .L_78)
.L_78:
        /*00b0*/ 	.word	0x00000008
.L_79:


//--------------------- .nv.info._Z8CalcDistiiPKfS0_PfPKi --------------------------
	.section	.nv.info._Z8CalcDistiiPKfS0_PfPKi,"",@"SHT_CUDA_INFO"
	.sectionflags	@""
	.align	4


	//----- nvinfo : EIATTR_CUDA_API_VERSION
	.align		4
        /*0000*/ 	.byte	0x04, 0x37
        /*0002*/ 	.short	(.L_81 - .L_80)
.L_80:
        /*0004*/ 	.word	0x00000082


	//----- nvinfo : EIATTR_KPARAM_INFO
	.align		4
.L_81:
        /*0008*/ 	.byte	0x04, 0x17
        /*000a*/ 	.short	(.L_83 - .L_82)
.L_82:
        /*000c*/ 	.word	0x00000000
        /*0010*/ 	.short	0x0005
        /*0012*/ 	.short	0x0020
        /*0014*/ 	.byte	0x00, 0xf5, 0x21, 0x00


	//----- nvinfo : EIATTR_KPARAM_INFO
	.align		4
.L_83:
        /*0018*/ 	.byte	0x04, 0x17
        /*001a*/ 	.short	(.L_85 - .L_84)
.L_84:
        /*001c*/ 	.word	0x00000000
        /*0020*/ 	.short	0x0004
        /*0022*/ 	.short	0x0018
        /*0024*/ 	.byte	0x00, 0xf5, 0x21, 0x00


	//----- nvinfo : EIATTR_KPARAM_INFO
	.align		4
.L_85:
        /*0028*/ 	.byte	0x04, 0x17
        /*002a*/ 	.short	(.L_87 - .L_86)
.L_86:
        /*002c*/ 	.word	0x00000000
        /*0030*/ 	.short	0x0003
        /*0032*/ 	.short	0x0010
        /*0034*/ 	.byte	0x00, 0xf5, 0x21, 0x00


	//----- nvinfo : EIATTR_KPARAM_INFO
	.align		4
.L_87:
        /*0038*/ 	.byte	0x04, 0x17
        /*003a*/ 	.short	(.L_89 - .L_88)
.L_88:
        /*003c*/ 	.word	0x00000000
        /*0040*/ 	.short	0x0002
        /*0042*/ 	.short	0x0008
        /*0044*/ 	.byte	0x00, 0xf5, 0x21, 0x00


	//----- nvinfo : EIATTR_KPARAM_INFO
	.align		4
.L_89:
        /*0048*/ 	.byte	0x04, 0x17
        /*004a*/ 	.short	(.L_91 - .L_90)
.L_90:
        /*004c*/ 	.word	0x00000000
        /*0050*/ 	.short	0x0001
        /*0052*/ 	.short	0x0004
        /*0054*/ 	.byte	0x00, 0xf0, 0x11, 0x00


	//----- nvinfo : EIATTR_KPARAM_INFO
	.align		4
.L_91:
        /*0058*/ 	.byte	0x04, 0x17
        /*005a*/ 	.short	(.L_93 - .L_92)
.L_92:
        /*005c*/ 	.word	0x00000000
        /*0060*/ 	.short	0x0000
        /*0062*/ 	.short	0x0000
        /*0064*/ 	.byte	0x00, 0xf0, 0x11, 0x00


	//----- nvinfo : EIATTR_SPARSE_MMA_MASK
	.align		4
.L_93:
        /*0068*/ 	.byte	0x03, 0x50
        /*006a*/ 	.short	0x0000


	//----- nvinfo : EIATTR_MAXREG_COUNT
	.align		4
        /*006c*/ 	.byte	0x03, 0x1b
        /*006e*/ 	.short	0x00ff


	//----- nvinfo : EIATTR_MERCURY_ISA_VERSION
	.align		4
        /*0070*/ 	.byte	0x03, 0x5f
        /*0072*/ 	.short	0x0101


	//----- nvinfo : EIATTR_VRC_CTA_INIT_COUNT
	.align		4
        /*0074*/ 	.byte	0x02, 0x4a
	.zero		1
	.zero		1


	//----- nvinfo : EIATTR_EXIT_INSTR_OFFSETS
	.align		4
        /*0078*/ 	.byte	0x04, 0x1c
        /*007a*/ 	.short	(.L_95 - .L_94)


	//   ....[0]....
.L_94:
        /*007c*/ 	.word	0x00000040


	//   ....[1]....
        /*0080*/ 	.word	0x00000290


	//----- nvinfo : EIATTR_CBANK_PARAM_SIZE
	.align		4
.L_95:
        /*0084*/ 	.byte	0x03, 0x19
        /*0086*/ 	.short	0x0028


	//----- nvinfo : EIATTR_PARAM_CBANK
	.align		4
        /*0088*/ 	.byte	0x04, 0x0a
        /*008a*/ 	.short	(.L_97 - .L_96)
	.align		4
.L_96:
        /*008c*/ 	.word	index@(.nv.constant0._Z8CalcDistiiPKfS0_PfPKi)
        /*0090*/ 	.short	0x0380
        /*0092*/ 	.short	0x0028


	//----- nvinfo : EIATTR_SW_WAR
	.align		4
.L_97:
        /*0094*/ 	.byte	0x04, 0x36
        /*0096*/ 	.short	(.L_99 - .L_98)
.L_98:
        /*0098*/ 	.word	0x00000008
.L_99:


//--------------------- .nv.info._Z6AssigniiPiS_PfS_S0_S0_S_b --------------------------
	.section	.nv.info._Z6AssigniiPiS_PfS_S0_S0_S_b,"",@"SHT_CUDA_INFO"
	.sectionflags	@""
	.align	4


	//----- nvinfo : EIATTR_CUDA_API_VERSION
	.align		4
        /*0000*/ 	.byte	0x04, 0x37
        /*0002*/ 	.short	(.L_101 - .L_100)
.L_100:
        /*0004*/ 	.word	0x00000082


	//----- nvinfo : EIATTR_KPARAM_INFO
	.align		4
.L_101:
        /*0008*/ 	.byte	0x04, 0x17
        /*000a*/ 	.short	(.L_103 - .L_102)
.L_102:
        /*000c*/ 	.word	0x00000000
        /*0010*/ 	.short	0x0009
        /*0012*/ 	.short	0x0040
        /*0014*/ 	.byte	0x00, 0xf0, 0x05, 0x00


	//----- nvinfo : EIATTR_KPARAM_INFO
	.align		4
.L_103:
        /*0018*/ 	.byte	0x04, 0x17
        /*001a*/ 	.short	(.L_105 - .L_104)
.L_104:
        /*001c*/ 	.word	0x00000000
        /*0020*/ 	.short	0x0008
        /*0022*/ 	.short	0x0038
        /*0024*/ 	.byte	0x00, 0xf5, 0x21, 0x00


	//----- nvinfo : EIATTR_KPARAM_INFO
	.align		4
.L_105:
        /*0028*/ 	.byte	0x04, 0x17
        /*002a*/ 	.short	(.L_107 - .L_106)
.L_106:
        /*002c*/ 	.word	0x00000000
        /*0030*/ 	.short	0x0007
        /*0032*/ 	.short	0x0030
        /*0034*/ 	.byte	0x00, 0xf5, 0x21, 0x00


	//----- nvinfo : EIATTR_KPARAM_INFO
	.align		4
.L_107:
        /*0038*/ 	.byte	0x04, 0x17
        /*003a*/ 	.short	(.L_109 - .L_108)
.L_108:
        /*003c*/ 	.word	0x00000000
        /*0040*/ 	.short	0x0006
        /*0042*/ 	.short	0x0028
        /*0044*/ 	.byte	0x00, 0xf5, 0x21, 0x00


	//----- nvinfo : EIATTR_KPARAM_INFO
	.align		4
.L_109:
        /*0048*/ 	.byte	0x04, 0x17
        /*004a*/ 	.short	(.L_111 - .L_110)
.L_110:
        /*004c*/ 	.word	0x00000000
        /*0050*/ 	.short	0x0005
        /*0052*/ 	.short	0x0020
        /*0054*/ 	.byte	0x00, 0xf5, 0x21, 0x00


	//----- nvinfo : EIATTR_KPARAM_INFO
	.align		4
.L_111:
        /*0058*/ 	.byte	0x04, 0x17
        /*005a*/ 	.short	(.L_113 - .L_112)
.L_112:
        /*005c*/ 	.word	0x00000000
        /*0060*/ 	.short	0x0004
        /*0062*/ 	.short	0x0018
        /*0064*/ 	.byte	0x00, 0xf5, 0x21, 0x00


	//----- nvinfo : EIATTR_KPARAM_INFO
	.align		4
.L_113:
        /*0068*/ 	.byte	0x04, 0x17
        /*006a*/ 	.short	(.L_115 - .L_114)
.L_114:
        /*006c*/ 	.word	0x00000000
        /*0070*/ 	.short	0x0003
        /*0072*/ 	.short	0x0010
        /*0074*/ 	.byte	0x00, 0xf5, 0x21, 0x00


	//----- nvinfo : EIATTR_KPARAM_INFO
	.align		4
.L_115:
        /*0078*/ 	.byte	0x04, 0x17
        /*007a*/ 	.short	(.L_117 - .L_116)
.L_116:
        /*007c*/ 	.word	0x00000000
        /*0080*/ 	.short	0x0002
        /*0082*/ 	.short	0x0008
        /*0084*/ 	.byte	0x00, 0xf5, 0x21, 0x00


	//----- nvinfo : EIATTR_KPARAM_INFO
	.align		4
.L_117:
        /*0088*/ 	.byte	0x04, 0x17
        /*008a*/ 	.short	(.L_119 - .L_118)
.L_118:
        /*008c*/ 	.word	0x00000000
        /*0090*/ 	.short	0x0001
        /*0092*/ 	.short	0x0004
        /*0094*/ 	.byte	0x00, 0xf0, 0x11, 0x00


	//----- nvinfo : EIATTR_KPARAM_INFO
	.align		4
.L_119:
        /*0098*/ 	.byte	0x04, 0x17
        /*009a*/ 	.short	(.L_121 - .L_120)
.L_120:
        /*009c*/ 	.word	0x00000000
        /*00a0*/ 	.short	0x0000
        /*00a2*/ 	.short	0x0000
        /*00a4*/ 	.byte	0x00, 0xf0, 0x11, 0x00


	//----- nvinfo : EIATTR_SPARSE_MMA_MASK
	.align		4
.L_121:
        /*00a8*/ 	.byte	0x03, 0x50
        /*00aa*/ 	.short	0x0000


	//----- nvinfo : EIATTR_MAXREG_COUNT
	.align		4
        /*00ac*/ 	.byte	0x03, 0x1b
        /*00ae*/ 	.short	0x00ff


	//----- nvinfo : EIATTR_MERCURY_ISA_VERSION
	.align		4
        /*00b0*/ 	.byte	0x03, 0x5f
        /*00b2*/ 	.short	0x0101


	//----- nvinfo : EIATTR_VRC_CTA_INIT_COUNT
	.align		4
        /*00b4*/ 	.byte	0x02, 0x4a
	.zero		1
	.zero		1


	//----- nvinfo : EIATTR_EXIT_INSTR_OFFSETS
	.align		4
        /*00b8*/ 	.byte	0x04, 0x1c
        /*00ba*/ 	.short	(.L_123 - .L_122)


	//   ....[0]....
.L_122:
        /*00bc*/ 	.word	0x00000040


	//   ....[1]....
        /*00c0*/ 	.word	0x00000390


	//   ....[2]....
        /*00c4*/ 	.word	0x000005e0


	//----- nvinfo : EIATTR_CRS_STACK_SIZE
	.align		4
.L_123:
        /*00c8*/ 	.byte	0x04, 0x1e
        /*00ca*/ 	.short	(.L_125 - .L_124)
.L_124:
        /*00cc*/ 	.word	0x00000000


	//----- nvinfo : EIATTR_CBANK_PARAM_SIZE
	.align		4
.L_125:
        /*00d0*/ 	.byte	0x03, 0x19
        /*00d2*/ 	.short	0x0041


	//----- nvinfo : EIATTR_PARAM_CBANK
	.align		4
        /*00d4*/ 	.byte	0x04, 0x0a
        /*00d6*/ 	.short	(.L_127 - .L_126)
	.align		4
.L_126:
        /*00d8*/ 	.word	index@(.nv.constant0._Z6AssigniiPiS_PfS_S0_S0_S_b)
        /*00dc*/ 	.short	0x0380
        /*00de*/ 	.short	0x0041


	//----- nvinfo : EIATTR_SW_WAR
	.align		4
.L_127:
        /*00e0*/ 	.byte	0x04, 0x36
        /*00e2*/ 	.short	(.L_129 - .L_128)
.L_128:
        /*00e4*/ 	.word	0x00000008
.L_129:


//--------------------- .nv.info._Z6GetMaxiiPiS_PfS0_S_ --------------------------
	.section	.nv.info._Z6GetMaxiiPiS_PfS0_S_,"",@"SHT_CUDA_INFO"
	.sectionflags	@""
	.align	4


	//----- nvinfo : EIATTR_CUDA_API_VERSION
	.align		4
        /*0000*/ 	.byte	0x04, 0x37
        /*0002*/ 	.short	(.L_131 - .L_130)
.L_130:
        /*0004*/ 	.word	0x00000082


	//----- nvinfo : EIATTR_KPARAM_INFO
	.align		4
.L_131:
        /*0008*/ 	.byte	0x04, 0x17
        /*000a*/ 	.short	(.L_133 - .L_132)
.L_132:
        /*000c*/ 	.word	0x00000000
        /*0010*/ 	.short	0x0006
        /*0012*/ 	.short	0x0028
        /*0014*/ 	.byte	0x00, 0xf5, 0x21, 0x00


	//----- nvinfo : EIATTR_KPARAM_INFO
	.align		4
.L_133:
        /*0018*/ 	.byte	0x04, 0x17
        /*001a*/ 	.short	(.L_135 - .L_134)
.L_134:
        /*001c*/ 	.word	0x00000000
        /*0020*/ 	.short	0x0005
        /*0022*/ 	.short	0x0020
        /*0024*/ 	.byte	0x00, 0xf5, 0x21, 0x00


	//----- nvinfo : EIATTR_KPARAM_INFO
	.align		4
.L_135:
        /*0028*/ 	.byte	0x04, 0x17
        /*002a*/ 	.short	(.L_137 - .L_136)
.L_136:
        /*002c*/ 	.word	0x00000000
        /*0030*/ 	.short	0x0004
        /*0032*/ 	.short	0x0018
        /*0034*/ 	.byte	0x00, 0xf5, 0x21, 0x00


	//----- nvinfo : EIATTR_KPARAM_INFO
	.align		4
.L_137:
        /*0038*/ 	.byte	0x04, 0x17
        /*003a*/ 	.short	(.L_139 - .L_138)
.L_138:
        /*003c*/ 	.word	0x00000000
        /*0040*/ 	.short	0x0003
        /*0042*/ 	.short	0x0010
        /*0044*/ 	.byte	0x00, 0xf5, 0x21, 0x00


	//----- nvinfo : EIATTR_KPARAM_INFO
	.align		4
.L_139:
        /*0048*/ 	.byte	0x04, 0x17
        /*004a*/ 	.short	(.L_141 - .L_140)
.L_140:
        /*004c*/ 	.word	0x00000000
        /*0050*/ 	.short	0x0002
        /*0052*/ 	.short	0x0008
        /*0054*/ 	.byte	0x00, 0xf5, 0x21, 0x00


	//----- nvinfo : EIATTR_KPARAM_INFO
	.align		4
.L_141:
        /*0058*/ 	.byte	0x04, 0x17
        /*005a*/ 	.short	(.L_143 - .L_142)
.L_142:
        /*005c*/ 	.word	0x00000000
        /*0060*/ 	.short	0x0001
        /*0062*/ 	.short	0x0004
        /*0064*/ 	.byte	0x00, 0xf0, 0x11, 0x00


	//----- nvinfo : EIATTR_KPARAM_INFO
	.align		4
.L_143:
        /*0068*/ 	.byte	0x04, 0x17
        /*006a*/ 	.short	(.L_145 - .L_144)
.L_144:
        /*006c*/ 	.word	0x00000000
        /*0070*/ 	.short	0x0000
        /*0072*/ 	.short	0x0000
        /*0074*/ 	.byte	0x00, 0xf0, 0x11, 0x00


	//----- nvinfo : EIATTR_SPARSE_MMA_MASK
	.align		4
.L_145:
        /*0078*/ 	.byte	0x03, 0x50
        /*007a*/ 	.short	0x0000


	//----- nvinfo : EIATTR_MAXREG_COUNT
	.align		4
        /*007c*/ 	.byte	0x03, 0x1b
        /*007e*/ 	.short	0x00ff


	//----- nvinfo : EIATTR_MERCURY_ISA_VERSION
	.align		4
        /*0080*/ 	.byte	0x03, 0x5f
        /*0082*/ 	.short	0x0101


	//----- nvinfo : EIATTR_VRC_CTA_INIT_COUNT
	.align		4
        /*0084*/ 	.byte	0x02, 0x4a
	.zero		1
	.zero		1


	//----- nvinfo : EIATTR_EXIT_INSTR_OFFSETS
	.align		4
        /*0088*/ 	.byte	0x04, 0x1c
        /*008a*/ 	.short	(.L_147 - .L_146)


	//   ....[0]....
.L_146:
        /*008c*/ 	.word	0x00000040


	//   ....[1]....
        /*0090*/ 	.word	0x000002d0


	//----- nvinfo : EIATTR_CRS_STACK_SIZE
	.align		4
.L_147:
        /*0094*/ 	.byte	0x04, 0x1e
        /*0096*/ 	.short	(.L_149 - .L_148)
.L_148:
        /*0098*/ 	.word	0x00000000


	//----- nvinfo : EIATTR_CBANK_PARAM_SIZE
	.align		4
.L_149:
        /*009c*/ 	.byte	0x03, 0x19
        /*009e*/ 	.short	0x0030


	//----- nvinfo : EIATTR_PARAM_CBANK
	.align		4
        /*00a0*/ 	.byte	0x04, 0x0a
        /*00a2*/ 	.short	(.L_151 - .L_150)
	.align		4
.L_150:
        /*00a4*/ 	.word	index@(.nv.constant0._Z6GetMaxiiPiS_PfS0_S_)
        /*00a8*/ 	.short	0x0380
        /*00aa*/ 	.short	0x0030


	//----- nvinfo : EIATTR_SW_WAR
	.align		4
.L_151:
        /*00ac*/ 	.byte	0x04, 0x36
        /*00ae*/ 	.short	(.L_153 - .L_152)
.L_152:
        /*00b0*/ 	.word	0x00000008
.L_153:


//--------------------- .nv.info._Z3BidiiPKfS0_fPiS1_PfS1_S2_S2_S1_S1_S1_ --------------------------
	.section	.nv.info._Z3BidiiPKfS0_fPiS1_PfS1_S2_S2_S1_S1_S1_,"",@"SHT_CUDA_INFO"
	.sectionflags	@""
	.align	4


	//----- nvinfo : EIATTR_CUDA_API_VERSION
	.align		4
        /*0000*/ 	.byte	0x04, 0x37
        /*0002*/ 	.short	(.L_155 - .L_154)
.L_154:
        /*0004*/ 	.word	0x00000082


	//----- nvinfo : EIATTR_KPARAM_INFO
	.align		4
.L_155:
        /*0008*/ 	.byte	0x04, 0x17
        /*000a*/ 	.short	(.L_157 - .L_156)
.L_156:
        /*000c*/ 	.word	0x00000000
        /*0010*/ 	.short	0x000d
        /*0012*/ 	.short	0x0060
        /*0014*/ 	.byte	0x00, 0xf5, 0x21, 0x00


	//----- nvinfo : EIATTR_KPARAM_INFO
	.align		4
.L_157:
        /*0018*/ 	.byte	0x04, 0x17
        /*001a*/ 	.short	(.L_159 - .L_158)
.L_158:
        /*001c*/ 	.word	0x00000000
        /*0020*/ 	.short	0x000c
        /*0022*/ 	.short	0x0058
        /*0024*/ 	.byte	0x00, 0xf5, 0x21, 0x00


	//----- nvinfo : EIATTR_KPARAM_INFO
	.align		4
.L_159:
        /*0028*/ 	.byte	0x04, 0x17
        /*002a*/ 	.short	(.L_161 - .L_160)
.L_160:
        /*002c*/ 	.word	0x00000000
        /*0030*/ 	.short	0x000b
        /*0032*/ 	.short	0x0050
        /*0034*/ 	.byte	0x00, 0xf5, 0x21, 0x00


	//----- nvinfo : EIATTR_KPARAM_INFO
	.align		4
.L_161:
        /*0038*/ 	.byte	0x04, 0x17
        /*003a*/ 	.short	(.L_163 - .L_162)
.L_162:
        /*003c*/ 	.word	0x00000000
        /*0040*/ 	.short	0x000a
        /*0042*/ 	.short	0x0048
        /*0044*/ 	.byte	0x00, 0xf5, 0x21, 0x00


	//----- nvinfo : EIATTR_KPARAM_INFO
	.align		4
.L_163:
        /*0048*/ 	.byte	0x04, 0x17
        /*004a*/ 	.short	(.L_165 - .L_164)
.L_164:
        /*004c*/ 	.word	0x00000000
        /*0050*/ 	.short	0x0009
        /*0052*/ 	.short	0x0040
        /*0054*/ 	.byte	0x00, 0xf5, 0x21, 0x00


	//----- nvinfo : EIATTR_KPARAM_INFO
	.align		4
.L_165:
        /*0058*/ 	.byte	0x04, 0x17
        /*005a*/ 	.short	(.L_167 - .L_166)
.L_166:
        /*005c*/ 	.word	0x00000000
        /*0060*/ 	.short	0x0008
        /*0062*/ 	.short	0x0038
        /*0064*/ 	.byte	0x00, 0xf5, 0x21, 0x00


	//----- nvinfo : EIATTR_KPARAM_INFO
	.align		4
.L_167:
        /*0068*/ 	.byte	0x04, 0x17
        /*006a*/ 	.short	(.L_169 - .L_168)
.L_168:
        /*006c*/ 	.word	0x00000000
        /*0070*/ 	.short	0x0007
        /*0072*/ 	.short	0x0030
        /*0074*/ 	.byte	0x00, 0xf5, 0x21, 0x00


	//----- nvinfo : EIATTR_KPARAM_INFO
	.align		4
.L_169:
        /*0078*/ 	.byte	0x04, 0x17
        /*007a*/ 	.short	(.L_171 - .L_170)
.L_170:
        /*007c*/ 	.word	0x00000000
        /*0080*/ 	.short	0x0006
        /*0082*/ 	.short	0x0028
        /*0084*/ 	.byte	0x00, 0xf5, 0x21, 0x00


	//----- nvinfo : EIATTR_KPARAM_INFO
	.align		4
.L_171:
        /*0088*/ 	.byte	0x04, 0x17
        /*008a*/ 	.short	(.L_173 - .L_172)
.L_172:
        /*008c*/ 	.word	0x00000000
        /*0090*/ 	.short	0x0005
        /*0092*/ 	.short	0x0020
        /*0094*/ 	.byte	0x00, 0xf5, 0x21, 0x00


	//----- nvinfo : EIATTR_KPARAM_INFO
	.align		4
.L_173:
        /*0098*/ 	.byte	0x04, 0x17
        /*009a*/ 	.short	(.L_175 - .L_174)
.L_174:
        /*009c*/ 	.word	0x00000000
        /*00a0*/ 	.short	0x0004
        /*00a2*/ 	.short	0x0018
        /*00a4*/ 	.byte	0x00, 0xf0, 0x11, 0x00


	//----- nvinfo : EIATTR_KPARAM_INFO
	.align		4
.L_175:
        /*00a8*/ 	.byte	0x04, 0x17
        /*00aa*/ 	.short	(.L_177 - .L_176)
.L_176:
        /*00ac*/ 	.word	0x00000000
        /*00b0*/ 	.short	0x0003
        /*00b2*/ 	.short	0x0010
        /*00b4*/ 	.byte	0x00, 0xf5, 0x21, 0x00


	//----- nvinfo : EIATTR_KPARAM_INFO
	.align		4
.L_177:
        /*00b8*/ 	.byte	0x04, 0x17
        /*00ba*/ 	.short	(.L_179 - .L_178)
.L_178:
        /*00bc*/ 	.word	0x00000000
        /*00c0*/ 	.short	0x0002
        /*00c2*/ 	.short	0x0008
        /*00c4*/ 	.byte	0x00, 0xf5, 0x21, 0x00


	//----- nvinfo : EIATTR_KPARAM_INFO
	.align		4
.L_179:
        /*00c8*/ 	.byte	0x04, 0x17
        /*00ca*/ 	.short	(.L_181 - .L_180)
.L_180:
        /*00cc*/ 	.word	0x00000000
        /*00d0*/ 	.short	0x0001
        /*00d2*/ 	.short	0x0004
        /*00d4*/ 	.byte	0x00, 0xf0, 0x11, 0x00


	//----- nvinfo : EIATTR_KPARAM_INFO
	.align		4
.L_181:
        /*00d8*/ 	.byte	0x04, 0x17
        /*00da*/ 	.short	(.L_183 - .L_182)
.L_182:
        /*00dc*/ 	.word	0x00000000
        /*00e0*/ 	.short	0x0000
        /*00e2*/ 	.short	0x0000
        /*00e4*/ 	.byte	0x00, 0xf0, 0x11, 0x00


	//----- nvinfo : EIATTR_SPARSE_MMA_MASK
	.align		4
.L_183:
        /*00e8*/ 	.byte	0x03, 0x50
        /*00ea*/ 	.short	0x0000


	//----- nvinfo : EIATTR_MAXREG_COUNT
	.align		4
        /*00ec*/ 	.byte	0x03, 0x1b
        /*00ee*/ 	.short	0x00ff


	//----- nvinfo : EIATTR_NUM_BARRIERS
	.align		4
        /*00f0*/ 	.byte	0x02, 0x4c
        /*00f2*/ 	.byte	0x01
	.zero		1


	//----- nvinfo : EIATTR_MERCURY_ISA_VERSION
	.align		4
        /*00f4*/ 	.byte	0x03, 0x5f
        /*00f6*/ 	.short	0x0101


	//----- nvinfo : EIATTR_VRC_CTA_INIT_COUNT
	.align		4
        /*00f8*/ 	.byte	0x02, 0x4a
	.zero		1
	.zero		1


	//----- nvinfo : EIATTR_EXIT_INSTR_OFFSETS
	.align		4
        /*00fc*/ 	.byte	0x04, 0x1c
        /*00fe*/ 	.short	(.L_185 - .L_184)


	//   ....[0]....
.L_184:
        /*0100*/ 	.word	0x00000040


	//   ....[1]....
        /*0104*/ 	.word	0x00002d20


	//----- nvinfo : EIATTR_CRS_STACK_SIZE
	.align		4
.L_185:
        /*0108*/ 	.byte	0x04, 0x1e
        /*010a*/ 	.short	(.L_187 - .L_186)
.L_186:
        /*010c*/ 	.word	0x00000000


	//----- nvinfo : EIATTR_CBANK_PARAM_SIZE
	.align		4
.L_187:
        /*0110*/ 	.byte	0x03, 0x19
        /*0112*/ 	.short	0x0068


	//----- nvinfo : EIATTR_PARAM_CBANK
	.align		4
        /*0114*/ 	.byte	0x04, 0x0a
        /*0116*/ 	.short	(.L_189 - .L_188)
	.align		4
.L_188:
        /*0118*/ 	.word	index@(.nv.constant0._Z3BidiiPKfS0_fPiS1_PfS1_S2_S2_S1_S1_S1_)
        /*011c*/ 	.short	0x0380
        /*011e*/ 	.short	0x0068


	//----- nvinfo : EIATTR_SW_WAR
	.align		4
.L_189:
        /*0120*/ 	.byte	0x04, 0x36
        /*0122*/ 	.short	(.L_191 - .L_190)
.L_190:
        /*0124*/ 	.word	0x00000008
.L_191:


//--------------------- .nv.info._Z14calc_unass_idxiiPiS_S_S_S_ --------------------------
	.section	.nv.info._Z14calc_unass_idxiiPiS_S_S_S_,"",@"SHT_CUDA_INFO"
	.sectionflags	@""
	.align	4


	//----- nvinfo : EIATTR_CUDA_API_VERSION
	.align		4
        /*0000*/ 	.byte	0x04, 0x37
        /*0002*/ 	.short	(.L_193 - .L_192)
.L_192:
        /*0004*/ 	.word	0x00000082


	//----- nvinfo : EIATTR_KPARAM_INFO
	.align		4
.L_193:
        /*0008*/ 	.byte	0x04, 0x17
        /*000a*/ 	.short	(.L_195 - .L_194)
.L_194:
        /*000c*/ 	.word	0x00000000
        /*0010*/ 	.short	0x0006
        /*0012*/ 	.short	0x0028
        /*0014*/ 	.byte	0x00, 0xf5, 0x21, 0x00


	//----- nvinfo : EIATTR_KPARAM_INFO
	.align		4
.L_195:
        /*0018*/ 	.byte	0x04, 0x17
        /*001a*/ 	.short	(.L_197 - .L_196)
.L_196:
        /*001c*/ 	.word	0x00000000
        /*0020*/ 	.short	0x0005
        /*0022*/ 	.short	0x0020
        /*0024*/ 	.byte	0x00, 0xf5, 0x21, 0x00


	//----- nvinfo : EIATTR_KPARAM_INFO
	.align		4
.L_197:
        /*0028*/ 	.byte	0x04, 0x17
        /*002a*/ 	.short	(.L_199 - .L_198)
.L_198:
        /*002c*/ 	.word	0x00000000
        /*0030*/ 	.short	0x0004
        /*0032*/ 	.short	0x0018
        /*0034*/ 	.byte	0x00, 0xf5, 0x21, 0x00


	//----- nvinfo : EIATTR_KPARAM_INFO
	.align		4
.L_199:
        /*0038*/ 	.byte	0x04, 0x17
        /*003a*/ 	.short	(.L_201 - .L_200)
.L_200:
        /*003c*/ 	.word	0x00000000
        /*0040*/ 	.short	0x0003
        /*0042*/ 	.short	0x0010
        /*0044*/ 	.byte	0x00, 0xf5, 0x21, 0x00


	//----- nvinfo : EIATTR_KPARAM_INFO
	.align		4
.L_201:
        /*0048*/ 	.byte	0x04, 0x17
        /*004a*/ 	.short	(.L_203 - .L_202)
.L_202:
        /*004c*/ 	.word	0x00000000
        /*0050*/ 	.short	0x0002
        /*0052*/ 	.short	0x0008
        /*0054*/ 	.byte	0x00, 0xf5, 0x21, 0x00


	//----- nvinfo : EIATTR_KPARAM_INFO
	.align		4
.L_203:
        /*0058*/ 	.byte	0x04, 0x17
        /*005a*/ 	.short	(.L_205 - .L_204)
.L_204:
        /*005c*/ 	.word	0x00000000
        /*0060*/ 	.short	0x0001
        /*0062*/ 	.short	0x0004
        /*0064*/ 	.byte	0x00, 0xf0, 0x11, 0x00


	//----- nvinfo : EIATTR_KPARAM_INFO
	.align		4
.L_205:
        /*0068*/ 	.byte	0x04, 0x17
        /*006a*/ 	.short	(.L_207 - .L_206)
.L_206:
        /*006c*/ 	.word	0x00000000
        /*0070*/ 	.short	0x0000
        /*0072*/ 	.short	0x0000
        /*0074*/ 	.byte	0x00, 0xf0, 0x11, 0x00


	//----- nvinfo : EIATTR_SPARSE_MMA_MASK
	.align		4
.L_207:
        /*0078*/ 	.byte	0x03, 0x50
        /*007a*/ 	.short	0x0000


	//----- nvinfo : EIATTR_MAXREG_COUNT
	.align		4
        /*007c*/ 	.byte	0x03, 0x1b
        /*007e*/ 	.short	0x00ff


	//----- nvinfo : EIATTR_MERCURY_ISA_VERSION
	.align		4
        /*0080*/ 	.byte	0x03, 0x5f
        /*0082*/ 	.short	0x0101


	//----- nvinfo : EIATTR_INT_WARP_WIDE_INSTR_OFFSETS
	.align		4
        /*0084*/ 	.byte	0x04, 0x31
        /*0086*/ 	.short	(.L_209 - .L_208)


	//   ....[0]....
.L_208:
        /*0088*/ 	.word	0x000001a0


	//   ....[1]....
        /*008c*/ 	.word	0x00000270


	//----- nvinfo : EIATTR_VRC_CTA_INIT_COUNT
	.align		4
.L_209:
        /*0090*/ 	.byte	0x02, 0x4a
	.zero		1
	.zero		1


	//----- nvinfo : EIATTR_EXIT_INSTR_OFFSETS
	.align		4
        /*0094*/ 	.byte	0x04, 0x1c
        /*0096*/ 	.short	(.L_211 - .L_210)


	//   ....[0]....
.L_210:
        /*0098*/ 	.word	0x00000040


	//   ....[1]....
        /*009c*/ 	.word	0x00000300


	//----- nvinfo : EIATTR_CRS_STACK_SIZE
	.align		4
.L_211:
        /*00a0*/ 	.byte	0x04, 0x1e
        /*00a2*/ 	.short	(.L_213 - .L_212)
.L_212:
        /*00a4*/ 	.word	0x00000000


	//----- nvinfo : EIATTR_CBANK_PARAM_SIZE
	.align		4
.L_213:
        /*00a8*/ 	.byte	0x03, 0x19
        /*00aa*/ 	.short	0x0030


	//----- nvinfo : EIATTR_PARAM_CBANK
	.align		4
        /*00ac*/ 	.byte	0x04, 0x0a
        /*00ae*/ 	.short	(.L_215 - .L_214)
	.align		4
.L_214:
        /*00b0*/ 	.word	index@(.nv.constant0._Z14calc_unass_idxiiPiS_S_S_S_)
        /*00b4*/ 	.short	0x0380
        /*00b6*/ 	.short	0x0030


	//----- nvinfo : EIATTR_SW_WAR
	.align		4
.L_215:
        /*00b8*/ 	.byte	0x04, 0x36
        /*00ba*/ 	.short	(.L_217 - .L_216)
.L_216:
        /*00bc*/ 	.word	0x00000008
.L_217:


//--------------------- .nv.info._Z18calc_unass_cnt_sumiPiS_ --------------------------
	.section	.nv.info._Z18calc_unass_cnt_sumiPiS_,"",@"SHT_CUDA_INFO"
	.sectionflags	@""
	.align	4


	//----- nvinfo : EIATTR_CUDA_API_VERSION
	.align		4
        /*0000*/ 	.byte	0x04, 0x37
        /*0002*/ 	.short	(.L_219 - .L_218)
.L_218:
        /*0004*/ 	.word	0x00000082


	//----- nvinfo : EIATTR_KPARAM_INFO
	.align		4
.L_219:
        /*0008*/ 	.byte	0x04, 0x17
        /*000a*/ 	.short	(.L_221 - .L_220)
.L_220:
        /*000c*/ 	.word	0x00000000
        /*0010*/ 	.short	0x0002
        /*0012*/ 	.short	0x0010
        /*0014*/ 	.byte	0x00, 0xf5, 0x21, 0x00


	//----- nvinfo : EIATTR_KPARAM_INFO
	.align		4
.L_221:
        /*0018*/ 	.byte	0x04, 0x17
        /*001a*/ 	.short	(.L_223 - .L_222)
.L_222:
        /*001c*/ 	.word	0x00000000
        /*0020*/ 	.short	0x0001
        /*0022*/ 	.short	0x0008
        /*0024*/ 	.byte	0x00, 0xf5, 0x21, 0x00


	//----- nvinfo : EIATTR_KPARAM_INFO
	.align		4
.L_223:
        /*0028*/ 	.byte	0x04, 0x17
        /*002a*/ 	.short	(.L_225 - .L_224)
.L_224:
        /*002c*/ 	.word	0x00000000
        /*0030*/ 	.short	0x0000
        /*0032*/ 	.short	0x0000
        /*0034*/ 	.byte	0x00, 0xf0, 0x11, 0x00


	//----- nvinfo : EIATTR_SPARSE_MMA_MASK
	.align		4
.L_225:
        /*0038*/ 	.byte	0x03, 0x50
        /*003a*/ 	.short	0x0000


	//----- nvinfo : EIATTR_MAXREG_COUNT
	.align		4
        /*003c*/ 	.byte	0x03, 0x1b
        /*003e*/ 	.short	0x00ff


	//----- nvinfo : EIATTR_NUM_BARRIERS
	.align		4
        /*0040*/ 	.byte	0x02, 0x4c
        /*0042*/ 	.byte	0x01
	.zero		1


	//----- nvinfo : EIATTR_MERCURY_ISA_VERSION
	.align		4
        /*0044*/ 	.byte	0x03, 0x5f
        /*0046*/ 	.short	0x0101


	//----- nvinfo : EIATTR_VRC_CTA_INIT_COUNT
	.align		4
        /*0048*/ 	.byte	0x02, 0x4a
	.zero		1
	.zero		1


	//----- nvinfo : EIATTR_EXIT_INSTR_OFFSETS
	.align		4
        /*004c*/ 	.byte	0x04, 0x1c
        /*004e*/ 	.short	(.L_227 - .L_226)


	//   ....[0]....
.L_226:
        /*0050*/ 	.word	0x00000850


	//----- nvinfo : EIATTR_CBANK_PARAM_SIZE
	.align		4
.L_227:
        /*0054*/ 	.byte	0x03, 0x19
        /*0056*/ 	.short	0x0018


	//----- nvinfo : EIATTR_PARAM_CBANK
	.align		4
        /*0058*/ 	.byte	0x04, 0x0a
        /*005a*/ 	.short	(.L_229 - .L_228)
	.align		4
.L_228:
        /*005c*/ 	.word	index@(.nv.constant0._Z18calc_unass_cnt_sumiPiS_)
        /*0060*/ 	.short	0x0380
        /*0062*/ 	.short	0x0018


	//----- nvinfo : EIATTR_SW_WAR
	.align		4
.L_229:
        /*0064*/ 	.byte	0x04, 0x36
        /*0066*/ 	.short	(.L_231 - .L_230)
.L_230:
        /*0068*/ 	.word	0x00000008
.L_231:


//--------------------- .nv.info._Z14calc_unass_cntiiPiS_ --------------------------
	.section	.nv.info._Z14calc_unass_cntiiPiS_,"",@"SHT_CUDA_INFO"
	.sectionflags	@""
	.align	4


	//----- nvinfo : EIATTR_CUDA_API_VERSION
	.align		4
        /*0000*/ 	.byte	0x04, 0x37
        /*0002*/ 	.short	(.L_233 - .L_232)
.L_232:
        /*0004*/ 	.word	0x00000082


	//----- nvinfo : EIATTR_KPARAM_INFO
	.align		4
.L_233:
        /*0008*/ 	.byte	0x04, 0x17
        /*000a*/ 	.short	(.L_235 - .L_234)
.L_234:
        /*000c*/ 	.word	0x00000000
        /*0010*/ 	.short	0x0003
        /*0012*/ 	.short	0x0010
        /*0014*/ 	.byte	0x00, 0xf5, 0x21, 0x00


	//----- nvinfo : EIATTR_KPARAM_INFO
	.align		4
.L_235:
        /*0018*/ 	.byte	0x04, 0x17
        /*001a*/ 	.short	(.L_237 - .L_236)
.L_236:
        /*001c*/ 	.word	0x00000000
        /*0020*/ 	.short	0x0002
        /*0022*/ 	.short	0x0008
        /*0024*/ 	.byte	0x00, 0xf5, 0x21, 0x00


	//----- nvinfo : EIATTR_KPARAM_INFO
	.align		4
.L_237:
        /*0028*/ 	.byte	0x04, 0x17
        /*002a*/ 	.short	(.L_239 - .L_238)
.L_238:
        /*002c*/ 	.word	0x00000000
        /*0030*/ 	.short	0x0001
        /*0032*/ 	.short	0x0004
        /*0034*/ 	.byte	0x00, 0xf0, 0x11, 0x00


	//----- nvinfo : EIATTR_KPARAM_INFO
	.align		4
.L_239:
        /*0038*/ 	.byte	0x04, 0x17
        /*003a*/ 	.short	(.L_241 - .L_240)
.L_240:
        /*003c*/ 	.word	0x00000000
        /*0040*/ 	.short	0x0000
        /*0042*/ 	.short	0x0000
        /*0044*/ 	.byte	0x00, 0xf0, 0x11, 0x00


	//----- nvinfo : EIATTR_SPARSE_MMA_MASK
	.align		4
.L_241:
        /*0048*/ 	.byte	0x03, 0x50
        /*004a*/ 	.short	0x0000


	//----- nvinfo : EIATTR_MAXREG_COUNT
	.align		4
        /*004c*/ 	.byte	0x03, 0x1b
        /*004e*/ 	.short	0x00ff


	//----- nvinfo : EIATTR_NUM_BARRIERS
	.align		4
        /*0050*/ 	.byte	0x02, 0x4c
        /*0052*/ 	.byte	0x01
	.zero		1


	//----- nvinfo : EIATTR_MERCURY_ISA_VERSION
	.align		4
        /*0054*/ 	.byte	0x03, 0x5f
        /*0056*/ 	.short	0x0101


	//----- nvinfo : EIATTR_VRC_CTA_INIT_COUNT
	.align		4
        /*0058*/ 	.byte	0x02, 0x4a
	.zero		1
	.zero		1


	//----- nvinfo : EIATTR_EXIT_INSTR_OFFSETS
	.align		4
        /*005c*/ 	.byte	0x04, 0x1c
        /*005e*/ 	.short	(.L_243 - .L_242)


	//   ....[0]....
.L_242:
        /*0060*/ 	.word	0x00000040


	//   ....[1]....
        /*0064*/ 	.word	0x00000720


	//----- nvinfo : EIATTR_CRS_STACK_SIZE
	.align		4
.L_243:
        /*0068*/ 	.byte	0x04, 0x1e
        /*006a*/ 	.short	(.L_245 - .L_244)
.L_244:
        /*006c*/ 	.word	0x00000000


	//----- nvinfo : EIATTR_CBANK_PARAM_SIZE
	.align		4
.L_245:
        /*0070*/ 	.byte	0x03, 0x19
        /*0072*/ 	.short	0x0018


	//----- nvinfo : EIATTR_PARAM_CBANK
	.align		4
        /*0074*/ 	.byte	0x04, 0x0a
        /*0076*/ 	.short	(.L_247 - .L_246)
	.align		4
.L_246:
        /*0078*/ 	.word	index@(.nv.constant0._Z14calc_unass_cntiiPiS_)
        /*007c*/ 	.short	0x0380
        /*007e*/ 	.short	0x0018


	//----- nvinfo : EIATTR_SW_WAR
	.align		4
.L_247:
        /*0080*/ 	.byte	0x04, 0x36
        /*0082*/ 	.short	(.L_249 - .L_248)
.L_248:
        /*0084*/ 	.word	0x00000008
.L_249:


//--------------------- .nv.info._Z5cleariPiS_    --------------------------
	.section	.nv.info._Z5cleariPiS_,"",@"SHT_CUDA_INFO"
	.sectionflags	@""
	.align	4


	//----- nvinfo : EIATTR_CUDA_API_VERSION
	.align		4
        /*0000*/ 	.byte	0x04, 0x37
        /*0002*/ 	.short	(.L_251 - .L_250)
.L_250:
        /*0004*/ 	.word	0x00000082


	//----- nvinfo : EIATTR_KPARAM_INFO
	.align		4
.L_251:
        /*0008*/ 	.byte	0x04, 0x17
        /*000a*/ 	.short	(.L_253 - .L_252)
.L_252:
        /*000c*/ 	.word	0x00000000
        /*0010*/ 	.short	0x0002
        /*0012*/ 	.short	0x0010
        /*0014*/ 	.byte	0x00, 0xf5, 0x21, 0x00


	//----- nvinfo : EIATTR_KPARAM_INFO
	.align		4
.L_253:
        /*0018*/ 	.byte	0x04, 0x17
        /*001a*/ 	.short	(.L_255 - .L_254)
.L_254:
        /*001c*/ 	.word	0x00000000
        /*0020*/ 	.short	0x0001
        /*0022*/ 	.short	0x0008
        /*0024*/ 	.byte	0x00, 0xf5, 0x21, 0x00


	//----- nvinfo : EIATTR_KPARAM_INFO
	.align		4
.L_255:
        /*0028*/ 	.byte	0x04, 0x17
        /*002a*/ 	.short	(.L_257 - .L_256)
.L_256:
        /*002c*/ 	.word	0x00000000
        /*0030*/ 	.short	0x0000
        /*0032*/ 	.short	0x0000
        /*0034*/ 	.byte	0x00, 0xf0, 0x11, 0x00


	//----- nvinfo : EIATTR_SPARSE_MMA_MASK
	.align		4
.L_257:
        /*0038*/ 	.byte	0x03, 0x50
        /*003a*/ 	.short	0x0000


	//----- nvinfo : EIATTR_MAXREG_COUNT
	.align		4
        /*003c*/ 	.byte	0x03, 0x1b
        /*003e*/ 	.short	0x00ff


	//----- nvinfo : EIATTR_MERCURY_ISA_VERSION
	.align		4
        /*0040*/ 	.byte	0x03, 0x5f
        /*0042*/ 	.short	0x0101


	//----- nvinfo : EIATTR_VRC_CTA_INIT_COUNT
	.align		4
        /*0044*/ 	.byte	0x02, 0x4a
	.zero		1
	.zero		1


	//----- nvinfo : EIATTR_EXIT_INSTR_OFFSETS
	.align		4
        /*0048*/ 	.byte	0x04, 0x1c
        /*004a*/ 	.short	(.L_259 - .L_258)


	//   ....[0]....
.L_258:
        /*004c*/ 	.word	0x00000040


	//   ....[1]....
        /*0050*/ 	.word	0x00000100


	//----- nvinfo : EIATTR_CRS_STACK_SIZE
	.align		4
.L_259:
        /*0054*/ 	.byte	0x04, 0x1e
        /*0056*/ 	.short	(.L_261 - .L_260)
.L_260:
        /*0058*/ 	.word	0x00000000


	//----- nvinfo : EIATTR_CBANK_PARAM_SIZE
	.align		4
.L_261:
        /*005c*/ 	.byte	0x03, 0x19
        /*005e*/ 	.short	0x0018


	//----- nvinfo : EIATTR_PARAM_CBANK
	.align		4
        /*0060*/ 	.byte	0x04, 0x0a
        /*0062*/ 	.short	(.L_263 - .L_262)
	.align		4
.L_262:
        /*0064*/ 	.word	index@(.nv.constant0._Z5cleariPiS_)
        /*0068*/ 	.short	0x0380
        /*006a*/ 	.short	0x0018


	//----- nvinfo : EIATTR_SW_WAR
	.align		4
.L_263:
        /*006c*/ 	.byte	0x04, 0x36
        /*006e*/ 	.short	(.L_265 - .L_264)
.L_264:
        /*0070*/ 	.word	0x00000008
.L_265:


//--------------------- .nv.callgraph             --------------------------
	.section	.nv.callgraph,"",@"SHT_CUDA_CALLGRAPH"
	.align	4
	.sectionentsize	8
	.align		4
        /*0000*/ 	.word	0x00000000
	.align		4
        /*0004*/ 	.word	0xffffffff
	.align		4
        /*0008*/ 	.word	0x00000000
	.align		4
        /*000c*/ 	.word	0xfffffffe
	.align		4
        /*0010*/ 	.word	0x00000000
	.align		4
        /*0014*/ 	.word	0xfffffffd
	.align		4
        /*0018*/ 	.word	0x00000000
	.align		4
        /*001c*/ 	.word	0xfffffffc


//--------------------- .text._Z11emdcostGradiiiPKfS0_PKiPf --------------------------
	.section	.text._Z11emdcostGradiiiPKfS0_PKiPf,"ax",@progbits
	.align	128
        .global         _Z11emdcostGradiiiPKfS0_PKiPf
        .type           _Z11emdcostGradiiiPKfS0_PKiPf,@function
        .size           _Z11emdcostGradiiiPKfS0_PKiPf,(.L_x_82 - _Z11emdcostGradiiiPKfS0_PKiPf)
        .other          _Z11emdcostGradiiiPKfS0_PKiPf,@"STO_CUDA_ENTRY STV_DEFAULT"
_Z11emdcostGradiiiPKfS0_PKiPf:
.text._Z11emdcostGradiiiPKfS0_PKiPf:
[----:B------:R-:W-:Y:S08]  /*0000*/  LDC R1, c[0x0][0x37c] ;  /* 0x0000df00ff017b82 */ /* 0x000ff00000000800 */
[----:B------:R-:W0:Y:S08]  /*0010*/  S2UR UR4, SR_CTAID.X ;  /* 0x00000000000479c3 */ /* 0x000e300000002500 */
[----:B------:R-:W0:Y:S02]  /*0020*/  LDC R0, c[0x0][0x380] ;  /* 0x0000e000ff007b82 */ /* 0x000e240000000800 */
[----:B0-----:R-:W-:-:S13]  /*0030*/  ISETP.LE.AND P0, PT, R0, UR4, PT ;  /* 0x0000000400007c0c */ /* 0x001fda000bf03270 */
[----:B------:R-:W-:Y:S05]  /*0040*/  @P0 EXIT ;  /* 0x000000000000094d */ /* 0x000fea0003800000 */
[----:B------:R-:W0:Y:S01]  /*0050*/  S2R R0, SR_TID.X ;  /* 0x0000000000007919 */ /* 0x000e220000002100 */
[----:B------:R-:W0:Y:S01]  /*0060*/  S2UR UR5, SR_CTAID.Y ;  /* 0x00000000000579c3 */ /* 0x000e220000002600 */
[----:B------:R-:W1:Y:S07]  /*0070*/  LDCU.64 UR8, c[0x0][0x358] ;  /* 0x00006b00ff0877ac */ /* 0x000e6e0008000a00 */
[----:B------:R-:W0:Y:S01]  /*0080*/  LDC R3, c[0x0][0x360] ;  /* 0x0000d800ff037b82 */ /* 0x000e220000000800 */
[----:B------:R-:W2:Y:S01]  /*0090*/  LDCU UR6, c[0x0][0x374] ;  /* 0x00006e80ff0677ac */ /* 0x000ea20008000800 */
[----:B------:R-:W3:Y:S01]  /*00a0*/  LDCU UR7, c[0x0][0x370] ;  /* 0x00006e00ff0777ac */ /* 0x000ee20008000800 */
[----:B0-----:R-:W-:-:S02]  /*00b0*/  IMAD R0, R3, UR5, R0 ;  /* 0x0000000503007c24 */ /* 0x001fc4000f8e0200 */
[----:B-123--:R-:W-:-:S07]  /*00c0*/  IMAD R2, R3, UR6, RZ ;  /* 0x0000000603027c24 */ /* 0x00efce000f8e02ff */
.L_x_3:
[----:B0-----:R-:W0:Y:S01]  /*00d0*/  LDC R3, c[0x0][0x384] ;  /* 0x0000e100ff037b82 */ /* 0x001e220000000800 */
[----:B------:R-:W-:Y:S01]  /*00e0*/  BSSY.RECONVERGENT B0, `(.L_x_0) ;  /* 0x0000020000007945 */ /* 0x000fe20003800200 */
[----:B0-----:R-:W-:-:S13]  /*00f0*/  ISETP.GE.AND P0, PT, R0, R3, PT ;  /* 0x000000030000720c */ /* 0x001fda0003f06270 */
[----:B------:R-:W-:Y:S05]  /*0100*/  @P0 BRA `(.L_x_1) ;  /* 0x0000000000740947 */ /* 0x000fea0003800000 */
[----:B------:R-:W-:-:S07]  /*0110*/  MOV R4, R0 ;  /* 0x0000000000047202 */ /* 0x000fce0000000f00 */
.L_x_2:
[----:B0-----:R-:W0:Y:S01]  /*0120*/  LDC.64 R8, c[0x0][0x3a0] ;  /* 0x0000e800ff087b82 */ /* 0x001e220000000a00 */
[----:B------:R-:W-:-:S07]  /*0130*/  IMAD R5, R3, UR4, R4 ;  /* 0x0000000403057c24 */ /* 0x000fce000f8e0204 */
[----:B------:R-:W1:Y:S08]  /*0140*/  LDC.64 R6, c[0x0][0x390] ;  /* 0x0000e400ff067b82 */ /* 0x000e700000000a00 */
[----:B------:R-:W2:Y:S01]  /*0150*/  LDC.64 R10, c[0x0][0x398] ;  /* 0x0000e600ff0a7b82 */ /* 0x000ea20000000a00 */
[----:B0-----:R-:W-:-:S06]  /*0160*/  IMAD.WIDE R8, R5, 0x4, R8 ;  /* 0x0000000405087825 */ /* 0x001fcc00078e0208 */
[----:B------:R-:W3:Y:S01]  /*0170*/  LDG.E R8, desc[UR8][R8.64] ;  /* 0x0000000808087981 */ /* 0x000ee2000c1e1900 */
[----:B------:R-:W-:-:S05]  /*0180*/  LEA R5, R5, R5, 0x1 ;  /* 0x0000000505057211 */ /* 0x000fca00078e08ff */
[----:B-1----:R-:W-:-:S05]  /*0190*/  IMAD.WIDE R6, R5, 0x4, R6 ;  /* 0x0000000405067825 */ /* 0x002fca00078e0206 */
[----:B------:R-:W4:Y:S01]  /*01a0*/  LDG.E R14, desc[UR8][R6.64+0x8] ;  /* 0x00000808060e7981 */ /* 0x000f22000c1e1900 */
[----:B---3--:R-:W-:Y:S02]  /*01b0*/  IMAD R12, R3, UR4, R8 ;  /* 0x00000004030c7c24 */ /* 0x008fe4000f8e0208 */
[----:B------:R-:W0:Y:S03]  /*01c0*/  LDC.64 R8, c[0x0][0x3a8] ;  /* 0x0000ea00ff087b82 */ /* 0x000e260000000a00 */
[----:B------:R-:W-:Y:S02]  /*01d0*/  LEA R13, R12, R12, 0x1 ;  /* 0x0000000c0c0d7211 */ /* 0x000fe400078e08ff */
[----:B------:R-:W3:Y:S03]  /*01e0*/  LDG.E R12, desc[UR8][R6.64] ;  /* 0x00000008060c7981 */ /* 0x000ee6000c1e1900 */
[----:B--2---:R-:W-:-:S02]  /*01f0*/  IMAD.WIDE R10, R13, 0x4, R10 ;  /* 0x000000040d0a7825 */ /* 0x004fc400078e020a */
[----:B------:R-:W2:Y:S04]  /*0200*/  LDG.E R13, desc[UR8][R6.64+0x4] ;  /* 0x00000408060d7981 */ /* 0x000ea8000c1e1900 */
[----:B------:R-:W3:Y:S04]  /*0210*/  LDG.E R15, desc[UR8][R10.64] ;  /* 0x000000080a0f7981 */ /* 0x000ee8000c1e1900 */
[----:B------:R-:W2:Y:S04]  /*0220*/  LDG.E R16, desc[UR8][R10.64+0x4] ;  /* 0x000004080a107981 */ /* 0x000ea8000c1e1900 */
[----:B------:R-:W4:Y:S01]  /*0230*/  LDG.E R17, desc[UR8][R10.64+0x8] ;  /* 0x000008080a117981 */ /* 0x000f22000c1e1900 */
[----:B------:R-:W-:-:S04]  /*0240*/  IADD3 R4, PT, PT, R2, R4, RZ ;  /* 0x0000000402047210 */ /* 0x000fc80007ffe0ff */
[----:B------:R-:W-:Y:S01]  /*0250*/  ISETP.GE.AND P0, PT, R4, R3, PT ;  /* 0x000000030400720c */ /* 0x000fe20003f06270 */
[----:B0-----:R-:W-:-:S04]  /*0260*/  IMAD.WIDE R8, R5, 0x4, R8 ;  /* 0x0000000405087825 */ /* 0x001fc800078e0208 */
[----:B---3--:R-:W-:Y:S01]  /*0270*/  FADD R15, R12, -R15 ;  /* 0x8000000f0c0f7221 */ /* 0x008fe20000000000 */
[----:B--2---:R-:W-:-:S04]  /*0280*/  FADD R13, R13, -R16 ;  /* 0x800000100d0d7221 */ /* 0x004fc80000000000 */
[----:B------:R0:W-:Y:S01]  /*0290*/  REDG.E.ADD.F32.FTZ.RN.STRONG.GPU desc[UR8][R8.64], R15 ;  /* 0x0000000f080079a6 */ /* 0x0001e2000c12f308 */
[----:B----4-:R-:W-:-:S03]  /*02a0*/  FADD R17, R14, -R17 ;  /* 0x800000110e117221 */ /* 0x010fc60000000000 */
[----:B------:R0:W-:Y:S04]  /*02b0*/  REDG.E.ADD.F32.FTZ.RN.STRONG.GPU desc[UR8][R8.64+0x4], R13 ;  /* 0x0000040d080079a6 */ /* 0x0001e8000c12f308 */
[----:B------:R0:W-:Y:S01]  /*02c0*/  REDG.E.ADD.F32.FTZ.RN.STRONG.GPU desc[UR8][R8.64+0x8], R17 ;  /* 0x00000811080079a6 */ /* 0x0001e2000c12f308 */
[----:B------:R-:W-:Y:S05]  /*02d0*/  @!P0 BRA `(.L_x_2) ;  /* 0xfffffffc00908947 */ /* 0x000fea000383ffff */
.L_x_1:
[----:B------:R-:W-:Y:S05]  /*02e0*/  BSYNC.RECONVERGENT B0 ;  /* 0x0000000000007941 */ /* 0x000fea0003800200 */
.L_x_0:
[----:B------:R-:W1:Y:S01]  /*02f0*/  LDCU UR5, c[0x0][0x380] ;  /* 0x00007000ff0577ac */ /* 0x000e620008000800 */
[----:B------:R-:W-:-:S04]  /*0300*/  UIADD3 UR4, UPT, UPT, UR7, UR4, URZ ;  /* 0x0000000407047290 */ /* 0x000fc8000fffe0ff */
[----:B-1----:R-:W-:-:S09]  /*0310*/  UISETP.GE.AND UP0, UPT, UR4, UR5, UPT ;  /* 0x000000050400728c */ /* 0x002fd2000bf06270 */
[----:B------:R-:W-:Y:S05]  /*0320*/  BRA.U !UP0, `(.L_x_3) ;  /* 0xfffffffd08687547 */ /* 0x000fea000b83ffff */
[----:B------:R-:W-:Y:S05]  /*0330*/  EXIT ;  /* 0x000000000000794d */ /* 0x000fea0003800000 */
.L_x_4:
[----:B------:R-:W-:-:S00]  /*0340*/  BRA `(.L_x_4) ;  /* 0xfffffffc00fc7947 */ /* 0x000fc0000383ffff */
[----:B------:R-:W-:-:S00]  /*0350*/  NOP ;  /* 0x0000000000007918 */ /* 0x000fc00000000000 */
        /* <DEDUP_REMOVED lines=10> */
.L_x_82:


//--------------------- .text._Z8CalcDistiiPKfS0_PfPKi --------------------------
	.section	.text._Z8CalcDistiiPKfS0_PfPKi,"ax",@progbits
	.align	128
        .global         _Z8CalcDistiiPKfS0_PfPKi
        .type           _Z8CalcDistiiPKfS0_PfPKi,@function
        .size           _Z8CalcDistiiPKfS0_PfPKi,(.L_x_83 - _Z8CalcDistiiPKfS0_PfPKi)
        .other          _Z8CalcDistiiPKfS0_PfPKi,@"STO_CUDA_ENTRY STV_DEFAULT"
_Z8CalcDistiiPKfS0_PfPKi:
.text._Z8CalcDistiiPKfS0_PfPKi:
        /* <DEDUP_REMOVED lines=9> */
[----:B------:R-:W2:Y:S02]  /*0090*/  LDCU UR6, c[0x0][0x370] ;  /* 0x00006e00ff0677ac */ /* 0x000ea40008000800 */
[----:B012---:R-:W-:-:S07]  /*00a0*/  IMAD R0, R3, UR5, R0 ;  /* 0x0000000503007c24 */ /* 0x007fce000f8e0200 */
.L_x_5:
[----:B0-----:R-:W0:Y:S08]  /*00b0*/  LDC R3, c[0x0][0x384] ;  /* 0x0000e100ff037b82 */ /* 0x001e300000000800 */
[----:B------:R-:W1:Y:S08]  /*00c0*/  LDC.64 R4, c[0x0][0x3a0] ;  /* 0x0000e800ff047b82 */ /* 0x000e700000000a00 */
[----:B------:R-:W2:Y:S01]  /*00d0*/  LDC.64 R6, c[0x0][0x388] ;  /* 0x0000e200ff067b82 */ /* 0x000ea20000000a00 */
[----:B0-----:R-:W-:-:S07]  /*00e0*/  IMAD R2, R3, UR4, R0 ;  /* 0x0000000403027c24 */ /* 0x001fce000f8e0200 */
[----:B------:R-:W0:Y:S01]  /*00f0*/  LDC.64 R8, c[0x0][0x390] ;  /* 0x0000e400ff087b82 */ /* 0x000e220000000a00 */
[----:B-1----:R-:W-:-:S06]  /*0100*/  IMAD.WIDE R4, R2, 0x4, R4 ;  /* 0x0000000402047825 */ /* 0x002fcc00078e0204 */
[----:B------:R-:W3:Y:S02]  /*0110*/  LDG.E R4, desc[UR8][R4.64] ;  /* 0x0000000804047981 */ /* 0x000ee4000c1e1900 */
[----:B---3--:R-:W-:Y:S01]  /*0120*/  IMAD R10, R3, UR4, R4 ;  /* 0x00000004030a7c24 */ /* 0x008fe2000f8e0204 */
[----:B------:R-:W-:Y:S01]  /*0130*/  LEA R3, R2, R2, 0x1 ;  /* 0x0000000202037211 */ /* 0x000fe200078e08ff */
[----:B------:R-:W1:Y:S03]  /*0140*/  LDC.64 R4, c[0x0][0x398] ;  /* 0x0000e600ff047b82 */ /* 0x000e660000000a00 */
[----:B------:R-:W-:Y:S01]  /*0150*/  LEA R11, R10, R10, 0x1 ;  /* 0x0000000a0a0b7211 */ /* 0x000fe200078e08ff */
[----:B--2---:R-:W-:-:S04]  /*0160*/  IMAD.WIDE R6, R3, 0x4, R6 ;  /* 0x0000000403067825 */ /* 0x004fc800078e0206 */
[----:B0-----:R-:W-:Y:S01]  /*0170*/  IMAD.WIDE R8, R11, 0x4, R8 ;  /* 0x000000040b087825 */ /* 0x001fe200078e0208 */
[----:B------:R-:W2:Y:S04]  /*0180*/  LDG.E R3, desc[UR8][R6.64] ;  /* 0x0000000806037981 */ /* 0x000ea8000c1e1900 */
[----:B------:R-:W3:Y:S04]  /*0190*/  LDG.E R11, desc[UR8][R6.64+0x4] ;  /* 0x00000408060b7981 */ /* 0x000ee8000c1e1900 */
[----:B------:R-:W3:Y:S04]  /*01a0*/  LDG.E R12, desc[UR8][R8.64+0x4] ;  /* 0x00000408080c7981 */ /* 0x000ee8000c1e1900 */
[----:B------:R-:W2:Y:S04]  /*01b0*/  LDG.E R10, desc[UR8][R8.64] ;  /* 0x00000008080a7981 */ /* 0x000ea8000c1e1900 */
[----:B------:R-:W4:Y:S04]  /*01c0*/  LDG.E R14, desc[UR8][R6.64+0x8] ;  /* 0x00000808060e7981 */ /* 0x000f28000c1e1900 */
[----:B------:R-:W4:Y:S01]  /*01d0*/  LDG.E R15, desc[UR8][R8.64+0x8] ;  /* 0x00000808080f7981 */ /* 0x000f22000c1e1900 */
[----:B------:R-:W-:-:S06]  /*01e0*/  UIADD3 UR4, UPT, UPT, UR6, UR4, URZ ;  /* 0x0000000406047290 */ /* 0x000fcc000fffe0ff */
[----:B------:R-:W-:Y:S01]  /*01f0*/  ISETP.LE.AND P0, PT, R13, UR4, PT ;  /* 0x000000040d007c0c */ /* 0x000fe2000bf03270 */
[----:B-1----:R-:W-:-:S04]  /*0200*/  IMAD.WIDE R4, R2, 0x4, R4 ;  /* 0x0000000402047825 */ /* 0x002fc800078e0204 */
[----:B---3--:R-:W-:Y:S01]  /*0210*/  FADD R11, R11, -R12 ;  /* 0x8000000c0b0b7221 */ /* 0x008fe20000000000 */
[----:B--2---:R-:W-:-:S03]  /*0220*/  FADD R3, R3, -R10 ;  /* 0x8000000a03037221 */ /* 0x004fc60000000000 */
[----:B------:R-:W-:-:S04]  /*0230*/  FMUL R10, R11, R11 ;  /* 0x0000000b0b0a7220 */ /* 0x000fc80000400000 */
[----:B------:R-:W-:Y:S01]  /*0240*/  FFMA R3, R3, R3, R10 ;  /* 0x0000000303037223 */ /* 0x000fe2000000000a */
[----:B----4-:R-:W-:-:S04]  /*0250*/  FADD R14, R14, -R15 ;  /* 0x8000000f0e0e7221 */ /* 0x010fc80000000000 */
[----:B------:R-:W-:-:S05]  /*0260*/  FFMA R3, R14, R14, R3 ;  /* 0x0000000e0e037223 */ /* 0x000fca0000000003 */
[----:B------:R0:W-:Y:S01]  /*0270*/  STG.E desc[UR8][R4.64], R3 ;  /* 0x0000000304007986 */ /* 0x0001e2000c101908 */
[----:B------:R-:W-:Y:S05]  /*0280*/  @!P0 BRA `(.L_x_5) ;  /* 0xfffffffc00888947 */ /* 0x000fea000383ffff */
[----:B------:R-:W-:Y:S05]  /*0290*/  EXIT ;  /* 0x000000000000794d */ /* 0x000fea0003800000 */
.L_x_6:
        /* <DEDUP_REMOVED lines=14> */
.L_x_83:


//--------------------- .text._Z6AssigniiPiS_PfS_S0_S0_S_b --------------------------
	.section	.text._Z6AssigniiPiS_PfS_S0_S0_S_b,"ax",@progbits
	.align	128
        .global         _Z6AssigniiPiS_PfS_S0_S0_S_b
        .type           _Z6AssigniiPiS_PfS_S0_S0_S_b,@function
        .size           _Z6AssigniiPiS_PfS_S0_S0_S_b,(.L_x_84 - _Z6AssigniiPiS_PfS_S0_S0_S_b)
        .other          _Z6AssigniiPiS_PfS_S0_S0_S_b,@"STO_CUDA_ENTRY STV_DEFAULT"
_Z6AssigniiPiS_PfS_S0_S0_S_b:
.text._Z6AssigniiPiS_PfS_S0_S0_S_b:
[----:B------:R-:W-:Y:S08]  /*0000*/  LDC R1, c[0x0][0x37c] ;  /* 0x0000df00ff017b82 */ /* 0x000ff00000000800 */
[----:B------:R-:W0:Y:S08]  /*0010*/  S2UR UR5, SR_CTAID.X ;  /* 0x00000000000579c3 */ /* 0x000e300000002500 */
[----:B------:R-:W0:Y:S02]  /*0020*/  LDC R0, c[0x0][0x380] ;  /* 0x0000e000ff007b82 */ /* 0x000e240000000800 */
[----:B0-----:R-:W-:-:S13]  /*0030*/  ISETP.LE.AND P0, PT, R0, UR5, PT ;  /* 0x0000000500007c0c */ /* 0x001fda000bf03270 */
[----:B------:R-:W-:Y:S05]  /*0040*/  @P0 EXIT ;  /* 0x000000000000094d */ /* 0x000fea0003800000 */
[----:B------:R-:W0:Y:S01]  /*0050*/  S2R R0, SR_TID.X ;  /* 0x0000000000007919 */ /* 0x000e220000002100 */
[----:B------:R-:W0:Y:S01]  /*0060*/  S2UR UR6, SR_CTAID.Y ;  /* 0x00000000000679c3 */ /* 0x000e220000002600 */
[----:B------:R-:W1:Y:S01]  /*0070*/  LDCU.U8 UR4, c[0x0][0x3c0] ;  /* 0x00007800ff0477ac */ /* 0x000e620008000000 */
[----:B------:R-:W2:Y:S06]  /*0080*/  LDCU.64 UR8, c[0x0][0x358] ;  /* 0x00006b00ff0877ac */ /* 0x000eac0008000a00 */
[----:B------:R-:W0:Y:S08]  /*0090*/  LDC R3, c[0x0][0x360] ;  /* 0x0000d800ff037b82 */ /* 0x000e300000000800 */
[----:B------:R-:W3:Y:S01]  /*00a0*/  LDC.64 R22, c[0x0][0x388] ;  /* 0x0000e200ff167b82 */ /* 0x000ee20000000a00 */
[----:B-1----:R-:W-:-:S04]  /*00b0*/  UPRMT UR4, UR4, 0x8880, URZ ;  /* 0x0000888004047896 */ /* 0x002fc800080000ff */
[----:B------:R-:W-:-:S03]  /*00c0*/  UISETP.NE.AND UP0, UPT, UR4, URZ, UPT ;  /* 0x000000ff0400728c */ /* 0x000fc6000bf05270 */
[----:B------:R-:W1:Y:S01]  /*00d0*/  LDC.64 R14, c[0x0][0x388] ;  /* 0x0000e200ff0e7b82 */ /* 0x000e620000000a00 */
[----:B------:R-:W-:Y:S01]  /*00e0*/  UMOV UR4, UR5 ;  /* 0x0000000500047c82 */ /* 0x000fe20008000000 */
[----:B0-----:R-:W-:-:S06]  /*00f0*/  IMAD R0, R3, UR6, R0 ;  /* 0x0000000603007c24 */ /* 0x001fcc000f8e0200 */
[----:B------:R-:W0:Y:S01]  /*0100*/  LDC.64 R20, c[0x0][0x3b0] ;  /* 0x0000ec00ff147b82 */ /* 0x000e220000000a00 */
[----:B------:R-:W4:Y:S07]  /*0110*/  LDCU UR6, c[0x0][0x370] ;  /* 0x00006e00ff0677ac */ /* 0x000f2e0008000800 */
[----:B------:R-:W0:Y:S08]  /*0120*/  LDC.64 R12, c[0x0][0x3b0] ;  /* 0x0000ec00ff0c7b82 */ /* 0x000e300000000a00 */
        /* <DEDUP_REMOVED lines=8> */
[----:B------:R-:W0:Y:S01]  /*01b0*/  LDC.64 R24, c[0x0][0x380] ;  /* 0x0000e000ff187b82 */ /* 0x000e220000000a00 */
[----:B-1234-:R-:W-:Y:S05]  /*01c0*/  BRA.U !UP0, `(.L_x_7) ;  /* 0x0000000108747547 */ /* 0x01efea000b800000 */
.L_x_10:
[----:B0-----:R-:W-:-:S04]  /*01d0*/  IMAD R5, R27, UR4, R0 ;  /* 0x000000041b057c24 */ /* 0x001fc8000f8e0200 */
[----:B------:R-:W-:-:S05]  /*01e0*/  IMAD.WIDE R2, R5, 0x4, R22 ;  /* 0x0000000405027825 */ /* 0x000fca00078e0216 */
[----:B------:R-:W2:Y:S01]  /*01f0*/  LDG.E R4, desc[UR8][R2.64] ;  /* 0x0000000802047981 */ /* 0x000ea2000c1e1900 */
[----:B------:R-:W-:Y:S01]  /*0200*/  UMOV UR5, UR4 ;  /* 0x0000000400057c82 */ /* 0x000fe20008000000 */
[----:B------:R-:W-:Y:S01]  /*0210*/  UIADD3 UR4, UPT, UPT, UR6, UR4, URZ ;  /* 0x0000000406047290 */ /* 0x000fe2000fffe0ff */
[----:B------:R-:W-:Y:S05]  /*0220*/  BSSY.RECONVERGENT B0, `(.L_x_8) ;  /* 0x0000015000007945 */ /* 0x000fea0003800200 */
[----:B------:R-:W-:Y:S02]  /*0230*/  ISETP.LE.AND P1, PT, R26, UR4, PT ;  /* 0x000000041a007c0c */ /* 0x000fe4000bf23270 */
[----:B--2---:R-:W-:-:S13]  /*0240*/  ISETP.NE.AND P0, PT, R4, -0x1, PT ;  /* 0xffffffff0400780c */ /* 0x004fda0003f05270 */
[----:B------:R-:W-:Y:S05]  /*0250*/  @P0 BRA `(.L_x_9) ;  /* 0x0000000000440947 */ /* 0x000fea0003800000 */
[----:B------:R-:W0:Y:S08]  /*0260*/  LDC.64 R6, c[0x0][0x3a0] ;  /* 0x0000e800ff067b82 */ /* 0x000e300000000a00 */
[----:B------:R-:W1:Y:S01]  /*0270*/  LDC.64 R8, c[0x0][0x3a8] ;  /* 0x0000ea00ff087b82 */ /* 0x000e620000000a00 */
[----:B0-----:R-:W-:-:S05]  /*0280*/  IMAD.WIDE R6, R5, 0x4, R6 ;  /* 0x0000000405067825 */ /* 0x001fca00078e0206 */
[----:B------:R-:W2:Y:S01]  /*0290*/  LDG.E R12, desc[UR8][R6.64] ;  /* 0x00000008060c7981 */ /* 0x000ea2000c1e1900 */
[----:B-1----:R-:W-:-:S06]  /*02a0*/  IMAD.WIDE R8, R5, 0x4, R8 ;  /* 0x0000000405087825 */ /* 0x002fcc00078e0208 */
[----:B------:R-:W3:Y:S01]  /*02b0*/  LDG.E R8, desc[UR8][R8.64] ;  /* 0x0000000808087981 */ /* 0x000ee2000c1e1900 */
[----:B--2---:R-:W-:-:S04]  /*02c0*/  IMAD R13, R27, UR5, R12 ;  /* 0x000000051b0d7c24 */ /* 0x004fc8000f8e020c */
[----:B------:R-:W-:-:S04]  /*02d0*/  IMAD.WIDE R10, R13, 0x4, R18 ;  /* 0x000000040d0a7825 */ /* 0x000fc800078e0212 */
[----:B------:R-:W-:Y:S01]  /*02e0*/  IMAD.WIDE R4, R13, 0x4, R16 ;  /* 0x000000040d047825 */ /* 0x000fe200078e0210 */
[----:B------:R0:W-:Y:S04]  /*02f0*/  STG.E desc[UR8][R10.64], R0 ;  /* 0x000000000a007986 */ /* 0x0001e8000c101908 */
[----:B------:R0:W-:Y:S04]  /*0300*/  STG.E desc[UR8][R2.64], R12 ;  /* 0x0000000c02007986 */ /* 0x0001e8000c101908 */
[----:B------:R-:W3:Y:S01]  /*0310*/  LDG.E R15, desc[UR8][R4.64] ;  /* 0x00000008040f7981 */ /* 0x000ee2000c1e1900 */
[----:B------:R-:W-:-:S02]  /*0320*/  HFMA2 R25, -RZ, RZ, -25.71875, 3664 ;  /* 0xce6e6b28ff197431 */ /* 0x000fc400000001ff */
[----:B------:R-:W-:-:S04]  /*0330*/  IMAD.WIDE R6, R13, 0x4, R20 ;  /* 0x000000040d067825 */ /* 0x000fc800078e0214 */
[----:B---3--:R-:W-:-:S05]  /*0340*/  FADD R15, R8, R15 ;  /* 0x0000000f080f7221 */ /* 0x008fca0000000000 */
[----:B------:R0:W-:Y:S04]  /*0350*/  STG.E desc[UR8][R4.64], R15 ;  /* 0x0000000f04007986 */ /* 0x0001e8000c101908 */
[----:B------:R0:W-:Y:S02]  /*0360*/  STG.E desc[UR8][R6.64], R25 ;  /* 0x0000001906007986 */ /* 0x0001e4000c101908 */
.L_x_9:
[----:B------:R-:W-:Y:S05]  /*0370*/  BSYNC.RECONVERGENT B0 ;  /* 0x0000000000007941 */ /* 0x000fea0003800200 */
.L_x_8:
[----:B------:R-:W-:Y:S05]  /*0380*/  @!P1 BRA `(.L_x_10) ;  /* 0xfffffffc00909947 */ /* 0x000fea000383ffff */
[----:B------:R-:W-:Y:S05]  /*0390*/  EXIT ;  /* 0x000000000000794d */ /* 0x000fea0003800000 */
.L_x_7:
        /* <DEDUP_REMOVED lines=9> */
[----:B------:R-:W-:-:S05]  /*0430*/  IMAD.WIDE R18, R29, 0x4, R10 ;  /* 0x000000041d127825 */ /* 0x000fca00078e020a */
[----:B------:R-:W2:Y:S02]  /*0440*/  LDG.E R20, desc[UR8][R18.64] ;  /* 0x0000000812147981 */ /* 0x000ea4000c1e1900 */
[----:B--2---:R-:W-:-:S04]  /*0450*/  IMAD R21, R25, UR5, R20 ;  /* 0x0000000519157c24 */ /* 0x004fc8000f8e0214 */
[----:B------:R-:W-:-:S06]  /*0460*/  IMAD.WIDE R22, R21, 0x4, R8 ;  /* 0x0000000415167825 */ /* 0x000fcc00078e0208 */
[----:B------:R-:W2:Y:S02]  /*0470*/  LDG.E R23, desc[UR8][R22.64] ;  /* 0x0000000816177981 */ /* 0x000ea4000c1e1900 */
[----:B--2---:R-:W-:-:S13]  /*0480*/  ISETP.NE.AND P1, PT, R23, R0, PT ;  /* 0x000000001700720c */ /* 0x004fda0003f25270 */
[----:B------:R-:W-:Y:S05]  /*0490*/  @P1 BRA `(.L_x_12) ;  /* 0x0000000000481947 */ /* 0x000fea0003800000 */
[----:B------:R-:W-:-:S05]  /*04a0*/  IMAD.WIDE R18, R21, 0x4, R4 ;  /* 0x0000000415127825 */ /* 0x000fca00078e0204 */
[----:B------:R-:W2:Y:S01]  /*04b0*/  LDG.E R22, desc[UR8][R18.64] ;  /* 0x0000000812167981 */ /* 0x000ea2000c1e1900 */
[----:B------:R-:W-:-:S06]  /*04c0*/  IMAD.WIDE R28, R29, 0x4, R6 ;  /* 0x000000041d1c7825 */ /* 0x000fcc00078e0206 */
[----:B------:R-:W3:Y:S01]  /*04d0*/  LDG.E R28, desc[UR8][R28.64] ;  /* 0x000000081c1c7981 */ /* 0x000ee2000c1e1900 */
[----:B--2---:R-:W-:-:S13]  /*04e0*/  ISETP.NE.AND P1, PT, R22, -0x1, PT ;  /* 0xffffffff1600780c */ /* 0x004fda0003f25270 */
[----:B------:R-:W-:Y:S01]  /*04f0*/  @P1 IMAD R23, R25, UR5, R22 ;  /* 0x0000000519171c24 */ /* 0x000fe2000f8e0216 */
[----:B------:R-:W-:-:S03]  /*0500*/  @P1 MOV R27, 0xffffffff ;  /* 0xffffffff001b1802 */ /* 0x000fc60000000f00 */
[----:B------:R-:W-:-:S05]  /*0510*/  @P1 IMAD.WIDE R22, R23, 0x4, R14 ;  /* 0x0000000417161825 */ /* 0x000fca00078e020e */
[----:B------:R0:W-:Y:S04]  /*0520*/  @P1 STG.E desc[UR8][R22.64], R27 ;  /* 0x0000001b16001986 */ /* 0x0001e8000c101908 */
[----:B------:R1:W-:Y:S04]  /*0530*/  STG.E desc[UR8][R18.64], R0 ;  /* 0x0000000012007986 */ /* 0x0003e8000c101908 */
[----:B------:R3:W-:Y:S01]  /*0540*/  STG.E desc[UR8][R16.64], R20 ;  /* 0x0000001410007986 */ /* 0x0007e2000c101908 */
[----:B0-----:R-:W-:-:S05]  /*0550*/  IMAD.WIDE R26, R21, 0x4, R2 ;  /* 0x00000004151a7825 */ /* 0x001fca00078e0202 */
[----:B------:R-:W3:Y:S01]  /*0560*/  LDG.E R29, desc[UR8][R26.64] ;  /* 0x000000081a1d7981 */ /* 0x000ee2000c1e1900 */
[----:B-1----:R-:W-:Y:S02]  /*0570*/  HFMA2 R19, -RZ, RZ, -25.71875, 3664 ;  /* 0xce6e6b28ff137431 */ /* 0x002fe400000001ff */
[----:B---3--:R-:W-:Y:S01]  /*0580*/  FADD R17, R28, R29 ;  /* 0x0000001d1c117221 */ /* 0x008fe20000000000 */
[----:B------:R-:W-:-:S04]  /*0590*/  IMAD.WIDE R28, R21, 0x4, R12 ;  /* 0x00000004151c7825 */ /* 0x000fc800078e020c */
[----:B------:R0:W-:Y:S04]  /*05a0*/  STG.E desc[UR8][R26.64], R17 ;  /* 0x000000111a007986 */ /* 0x0001e8000c101908 */
[----:B------:R0:W-:Y:S02]  /*05b0*/  STG.E desc[UR8][R28.64], R19 ;  /* 0x000000131c007986 */ /* 0x0001e4000c101908 */
.L_x_12:
[----:B------:R-:W-:Y:S05]  /*05c0*/  BSYNC.RECONVERGENT B0 ;  /* 0x0000000000007941 */ /* 0x000fea0003800200 */
.L_x_11:
[----:B------:R-:W-:Y:S05]  /*05d0*/  @!P0 BRA `(.L_x_7) ;  /* 0xfffffffc00708947 */ /* 0x000fea000383ffff */
[----:B------:R-:W-:Y:S05]  /*05e0*/  EXIT ;  /* 0x000000000000794d */ /* 0x000fea0003800000 */
.L_x_13:
        /* <DEDUP_REMOVED lines=9> */
.L_x_84:


//--------------------- .text._Z6GetMaxiiPiS_PfS0_S_ --------------------------
	.section	.text._Z6GetMaxiiPiS_PfS0_S_,"ax",@progbits
	.align	128
        .global         _Z6GetMaxiiPiS_PfS0_S_
        .type           _Z6GetMaxiiPiS_PfS0_S_,@function
        .size           _Z6GetMaxiiPiS_PfS0_S_,(.L_x_85 - _Z6GetMaxiiPiS_PfS0_S_)
        .other          _Z6GetMaxiiPiS_PfS0_S_,@"STO_CUDA_ENTRY STV_DEFAULT"
_Z6GetMaxiiPiS_PfS0_S_:
.text._Z6GetMaxiiPiS_PfS0_S_:
        /* <DEDUP_REMOVED lines=9> */
[----:B------:R-:W2:Y:S07]  /*0090*/  LDCU UR6, c[0x0][0x370] ;  /* 0x00006e00ff0677ac */ /* 0x000eae0008000800 */
[----:B------:R-:W3:Y:S08]  /*00a0*/  LDC.64 R2, c[0x0][0x388] ;  /* 0x0000e200ff027b82 */ /* 0x000ef00000000a00 */
[----:B------:R-:W4:Y:S08]  /*00b0*/  LDC.64 R4, c[0x0][0x3a0] ;  /* 0x0000e800ff047b82 */ /* 0x000f300000000a00 */
[----:B------:R-:W1:Y:S01]  /*00c0*/  LDC.64 R6, c[0x0][0x390] ;  /* 0x0000e400ff067b82 */ /* 0x000e620000000a00 */
[----:B0-----:R-:W-:-:S07]  /*00d0*/  IMAD R0, R11, UR5, R0 ;  /* 0x000000050b007c24 */ /* 0x001fce000f8e0200 */
[----:B------:R-:W0:Y:S08]  /*00e0*/  LDC.64 R8, c[0x0][0x398] ;  /* 0x0000e600ff087b82 */ /* 0x000e300000000a00 */
[----:B--23--:R-:W0:Y:S02]  /*00f0*/  LDC.64 R22, c[0x0][0x380] ;  /* 0x0000e000ff167b82 */ /* 0x00ce240000000a00 */
.L_x_16:
[----:B0-----:R-:W-:-:S04]  /*0100*/  IMAD R13, R23, UR4, R0 ;  /* 0x00000004170d7c24 */ /* 0x001fc8000f8e0200 */
[----:B------:R-:W-:-:S06]  /*0110*/  IMAD.WIDE R10, R13, 0x4, R2 ;  /* 0x000000040d0a7825 */ /* 0x000fcc00078e0202 */
[----:B-1----:R-:W2:Y:S01]  /*0120*/  LDG.E R10, desc[UR8][R10.64] ;  /* 0x000000080a0a7981 */ /* 0x002ea2000c1e1900 */
[----:B------:R-:W-:Y:S01]  /*0130*/  UMOV UR5, UR4 ;  /* 0x0000000400057c82 */ /* 0x000fe20008000000 */
[----:B------:R-:W-:Y:S01]  /*0140*/  UIADD3 UR4, UPT, UPT, UR6, UR4, URZ ;  /* 0x0000000406047290 */ /* 0x000fe2000fffe0ff */
[----:B------:R-:W-:Y:S05]  /*0150*/  BSSY.RECONVERGENT B0, `(.L_x_14) ;  /* 0x0000016000007945 */ /* 0x000fea0003800200 */
[----:B------:R-:W-:Y:S02]  /*0160*/  ISETP.LE.AND P1, PT, R22, UR4, PT ;  /* 0x0000000416007c0c */ /* 0x000fe4000bf23270 */
[----:B--2---:R-:W-:-:S13]  /*0170*/  ISETP.NE.AND P0, PT, R10, -0x1, PT ;  /* 0xffffffff0a00780c */ /* 0x004fda0003f05270 */
[----:B------:R-:W-:Y:S05]  /*0180*/  @P0 BRA `(.L_x_15) ;  /* 0x0000000000480947 */ /* 0x000fea0003800000 */
[----:B------:R-:W-:-:S06]  /*0190*/  IMAD.WIDE R10, R13, 0x4, R6 ;  /* 0x000000040d0a7825 */ /* 0x000fcc00078e0206 */
[----:B------:R-:W2:Y:S01]  /*01a0*/  LDG.E R10, desc[UR8][R10.64] ;  /* 0x000000080a0a7981 */ /* 0x000ea2000c1e1900 */
[----:B------:R-:W-:-:S06]  /*01b0*/  IMAD.WIDE R12, R13, 0x4, R8 ;  /* 0x000000040d0c7825 */ /* 0x000fcc00078e0208 */
[----:B------:R-:W3:Y:S01]  /*01c0*/  LDG.E R12, desc[UR8][R12.64] ;  /* 0x000000080c0c7981 */ /* 0x000ee2000c1e1900 */
[----:B--2---:R-:W-:-:S04]  /*01d0*/  IMAD R25, R23, UR5, R10 ;  /* 0x0000000517197c24 */ /* 0x004fc8000f8e020a */
[----:B----4-:R-:W-:-:S06]  /*01e0*/  IMAD.WIDE R14, R25, 0x4, R4 ;  /* 0x00000004190e7825 */ /* 0x010fcc00078e0204 */
[----:B------:R-:W2:Y:S01]  /*01f0*/  LDG.E R14, desc[UR8][R14.64] ;  /* 0x000000080e0e7981 */ /* 0x000ea2000c1e1900 */
[----:B---3--:R-:W0:Y:S01]  /*0200*/  F2F.F64.F32 R16, R12 ;  /* 0x0000000c00107310 */ /* 0x008e220000201800 */
[----:B------:R-:W-:Y:S01]  /*0210*/  UMOV UR10, 0xa0b5ed8d ;  /* 0xa0b5ed8d000a7882 */ /* 0x000fe20000000000 */
[----:B------:R-:W-:Y:S02]  /*0220*/  UMOV UR11, 0x3eb0c6f7 ;  /* 0x3eb0c6f7000b7882 */ /* 0x000fe40000000000 */
[C---:B0-----:R-:W-:Y:S02]  /*0230*/  DADD R20, R16.reuse, UR10 ;  /* 0x0000000a10147e29 */ /* 0x041fe40008000000 */
[----:B------:R-:W-:Y:S02]  /*0240*/  DADD R16, R16, -UR10 ;  /* 0x8000000a10107e29 */ /* 0x000fe40008000000 */
[----:B--2---:R-:W0:Y:S04]  /*0250*/  F2F.F64.F32 R18, R14 ;  /* 0x0000000e00127310 */ /* 0x004e280000201800 */
[----:B0-----:R-:W-:-:S06]  /*0260*/  DSETP.GE.AND P0, PT, R20, R18, PT ;  /* 0x000000121400722a */ /* 0x001fcc0003f06000 */
[----:B------:R-:W-:-:S14]  /*0270*/  DSETP.GTU.OR P0, PT, R16, R18, !P0 ;  /* 0x000000121000722a */ /* 0x000fdc000470c400 */
[----:B------:R-:W0:Y:S02]  /*0280*/  @!P0 LDC.64 R10, c[0x0][0x3a8] ;  /* 0x0000ea00ff0a8b82 */ /* 0x000e240000000a00 */
[----:B0-----:R-:W-:-:S05]  /*0290*/  @!P0 IMAD.WIDE R10, R25, 0x4, R10 ;  /* 0x00000004190a8825 */ /* 0x001fca00078e020a */
[----:B------:R0:W-:Y:S02]  /*02a0*/  @!P0 STG.E desc[UR8][R10.64], R0 ;  /* 0x000000000a008986 */ /* 0x0001e4000c101908 */
.L_x_15:
[----:B------:R-:W-:Y:S05]  /*02b0*/  BSYNC.RECONVERGENT B0 ;  /* 0x0000000000007941 */ /* 0x000fea0003800200 */
.L_x_14:
[----:B------:R-:W-:Y:S05]  /*02c0*/  @!P1 BRA `(.L_x_16) ;  /* 0xfffffffc008c9947 */ /* 0x000fea000383ffff */
[----:B------:R-:W-:Y:S05]  /*02d0*/  EXIT ;  /* 0x000000000000794d */ /* 0x000fea0003800000 */
.L_x_17:
        /* <DEDUP_REMOVED lines=10> */
.L_x_85:


//--------------------- .text._Z3BidiiPKfS0_fPiS1_PfS1_S2_S2_S1_S1_S1_ --------------------------
	.section	.text._Z3BidiiPKfS0_fPiS1_PfS1_S2_S2_S1_S1_S1_,"ax",@progbits
	.align	128
        .global         _Z3BidiiPKfS0_fPiS1_PfS1_S2_S2_S1_S1_S1_
        .type           _Z3BidiiPKfS0_fPiS1_PfS1_S2_S2_S1_S1_S1_,@function
        .size           _Z3BidiiPKfS0_fPiS1_PfS1_S2_S2_S1_S1_S1_,(.L_x_81 - _Z3BidiiPKfS0_fPiS1_PfS1_S2_S2_S1_S1_S1_)
        .other          _Z3BidiiPKfS0_fPiS1_PfS1_S2_S2_S1_S1_S1_,@"STO_CUDA_ENTRY STV_DEFAULT"
_Z3BidiiPKfS0_fPiS1_PfS1_S2_S2_S1_S1_S1_:
.text._Z3BidiiPKfS0_fPiS1_PfS1_S2_S2_S1_S1_S1_:
[----:B------:R-:W-:Y:S08]  /*0000*/  LDC R1, c[0x0][0x37c] ;  /* 0x0000df00ff017b82 */ /* 0x000ff00000000800 */
[----:B------:R-:W0:Y:S08]  /*0010*/  S2UR UR4, SR_CTAID.X ;  /* 0x00000000000479c3 */ /* 0x000e300000002500 */
[----:B------:R-:W0:Y:S02]  /*0020*/  LDC R0, c[0x0][0x380] ;  /* 0x0000e000ff007b82 */ /* 0x000e240000000800 */
[----:B0-----:R-:W-:-:S13]  /*0030*/  ISETP.LE.AND P0, PT, R0, UR4, PT ;  /* 0x0000000400007c0c */ /* 0x001fda000bf03270 */
[----:B------:R-:W-:Y:S05]  /*0040*/  @P0 EXIT ;  /* 0x000000000000094d */ /* 0x000fea0003800000 */
[----:B------:R-:W0:Y:S01]  /*0050*/  S2R R0, SR_TID.X ;  /* 0x0000000000007919 */ /* 0x000e220000002100 */
[----:B------:R-:W1:Y:S01]  /*0060*/  LDC R4, c[0x0][0x384] ;  /* 0x0000e100ff047b82 */ /* 0x000e620000000800 */
[----:B------:R-:W2:Y:S07]  /*0070*/  LDCU.64 UR8, c[0x0][0x358] ;  /* 0x00006b00ff0877ac */ /* 0x000eae0008000a00 */
[----:B------:R-:W3:Y:S01]  /*0080*/  LDC R2, c[0x0][0x360] ;  /* 0x0000d800ff027b82 */ /* 0x000ee20000000800 */
[----:B-1----:R-:W-:-:S04]  /*0090*/  SHF.R.S32.HI R3, RZ, 0x1f, R4 ;  /* 0x0000001fff037819 */ /* 0x002fc80000011404 */
[----:B------:R-:W-:Y:S01]  /*00a0*/  LEA.HI R5, R3, R4, RZ, 0xa ;  /* 0x0000000403057211 */ /* 0x000fe200078f50ff */
[----:B------:R-:W-:Y:S02]  /*00b0*/  IMAD.U32 R3, RZ, RZ, UR4 ;  /* 0x00000004ff037e24 */ /* 0x000fe4000f8e00ff */
[----:B0-----:R-:W-:Y:S01]  /*00c0*/  VIADD R4, R0, 0x1 ;  /* 0x0000000100047836 */ /* 0x001fe20000000000 */
[----:B--23--:R-:W-:-:S07]  /*00d0*/  SHF.R.S32.HI R5, RZ, 0xa, R5 ;  /* 0x0000000aff057819 */ /* 0x00cfce0000011405 */
.L_x_67:
[----:B0-----:R-:W0:Y:S02]  /*00e0*/  LDC.64 R12, c[0x0][0x3d0] ;  /* 0x0000f400ff0c7b82 */ /* 0x001e240000000a00 */
[----:B0-----:R-:W-:-:S06]  /*00f0*/  IMAD.WIDE R12, R3, 0x4, R12 ;  /* 0x00000004030c7825 */ /* 0x001fcc00078e020c */
[----:B------:R-:W2:Y:S01]  /*0100*/  LDG.E R12, desc[UR8][R12.64] ;  /* 0x000000080c0c7981 */ /* 0x000ea2000c1e1900 */
[----:B------:R-:W-:Y:S01]  /*0110*/  BSSY B0, `(.L_x_18) ;  /* 0x00002bb000007945 */ /* 0x000fe20003800000 */
[----:B--2---:R-:W-:-:S13]  /*0120*/  ISETP.NE.AND P0, PT, R12, RZ, PT ;  /* 0x000000ff0c00720c */ /* 0x004fda0003f05270 */
[----:B-----5:R-:W-:Y:S05]  /*0130*/  @!P0 BRA `(.L_x_19) ;  /* 0x0000002800e08947 */ /* 0x020fea0003800000 */
[-C--:B------:R-:W-:Y:S01]  /*0140*/  IABS R15, R5.reuse ;  /* 0x00000005000f7213 */ /* 0x080fe20000000000 */
[----:B------:R-:W0:Y:S01]  /*0150*/  S2UR UR4, SR_CTAID.Y ;  /* 0x00000000000479c3 */ /* 0x000e220000002600 */
[----:B------:R-:W-:Y:S01]  /*0160*/  IADD3 R14, PT, PT, R5, -0x1, R12 ;  /* 0xffffffff050e7810 */ /* 0x000fe20007ffe00c */
[----:B------:R-:W-:Y:S01]  /*0170*/  BSSY.RECONVERGENT B1, `(.L_x_20) ;  /* 0x000005b000017945 */ /* 0x000fe20003800200 */
[----:B------:R-:W1:Y:S01]  /*0180*/  I2F.RP R13, R15 ;  /* 0x0000000f000d7306 */ /* 0x000e620000209400 */
[----:B------:R-:W-:-:S05]  /*0190*/  IABS R18, R5 ;  /* 0x0000000500127213 */ /* 0x000fca0000000000 */
[----:B------:R-:W-:Y:S02]  /*01a0*/  IMAD.MOV R18, RZ, RZ, -R18 ;  /* 0x000000ffff127224 */ /* 0x000fe400078e0a12 */
[----:B-1----:R-:W1:Y:S02]  /*01b0*/  MUFU.RCP R13, R13 ;  /* 0x0000000d000d7308 */ /* 0x002e640000001000 */
[----:B-1----:R-:W-:-:S06]  /*01c0*/  VIADD R6, R13, 0xffffffe ;  /* 0x0ffffffe0d067836 */ /* 0x002fcc0000000000 */
[----:B------:R1:W2:Y:S02]  /*01d0*/  F2I.FTZ.U32.TRUNC.NTZ R7, R6 ;  /* 0x0000000600077305 */ /* 0x0002a4000021f000 */
[----:B-1----:R-:W-:Y:S01]  /*01e0*/  IMAD.MOV.U32 R6, RZ, RZ, RZ ;  /* 0x000000ffff067224 */ /* 0x002fe200078e00ff */
[----:B--2---:R-:W-:-:S05]  /*01f0*/  IADD3 R16, PT, PT, RZ, -R7, RZ ;  /* 0x80000007ff107210 */ /* 0x004fca0007ffe0ff */
[----:B------:R-:W-:Y:S01]  /*0200*/  IMAD R17, R16, R15, RZ ;  /* 0x0000000f10117224 */ /* 0x000fe200078e02ff */
[----:B------:R-:W-:Y:S02]  /*0210*/  IABS R16, R14 ;  /* 0x0000000e00107213 */ /* 0x000fe40000000000 */
[----:B------:R-:W-:Y:S01]  /*0220*/  LOP3.LUT R14, R14, R5, RZ, 0x3c, !PT ;  /* 0x000000050e0e7212 */ /* 0x000fe200078e3cff */
[----:B------:R-:W-:-:S03]  /*0230*/  IMAD.HI.U32 R7, R7, R17, R6 ;  /* 0x0000001107077227 */ /* 0x000fc600078e0006 */
[----:B------:R-:W-:Y:S01]  /*0240*/  ISETP.GE.AND P2, PT, R14, RZ, PT ;  /* 0x000000ff0e00720c */ /* 0x000fe20003f46270 */
[----:B------:R-:W-:Y:S02]  /*0250*/  IMAD.MOV.U32 R6, RZ, RZ, R18 ;  /* 0x000000ffff067224 */ /* 0x000fe400078e0012 */
[----:B------:R-:W-:-:S04]  /*0260*/  IMAD.HI.U32 R7, R7, R16, RZ ;  /* 0x0000001007077227 */ /* 0x000fc800078e00ff */
[----:B------:R-:W-:-:S05]  /*0270*/  IMAD R6, R7, R6, R16 ;  /* 0x0000000607067224 */ /* 0x000fca00078e0210 */
[----:B------:R-:W-:-:S13]  /*0280*/  ISETP.GT.U32.AND P1, PT, R15, R6, PT ;  /* 0x000000060f00720c */ /* 0x000fda0003f24070 */
[-C--:B------:R-:W-:Y:S01]  /*0290*/  @!P1 IADD3 R6, PT, PT, R6, -R15.reuse, RZ ;  /* 0x8000000f06069210 */ /* 0x080fe20007ffe0ff */
[----:B------:R-:W-:Y:S01]  /*02a0*/  @!P1 VIADD R7, R7, 0x1 ;  /* 0x0000000107079836 */ /* 0x000fe20000000000 */
[----:B------:R-:W-:Y:S02]  /*02b0*/  ISETP.NE.AND P1, PT, R5, RZ, PT ;  /* 0x000000ff0500720c */ /* 0x000fe40003f25270 */
[----:B------:R-:W-:-:S13]  /*02c0*/  ISETP.GE.U32.AND P0, PT, R6, R15, PT ;  /* 0x0000000f0600720c */ /* 0x000fda0003f06070 */
[----:B------:R-:W-:-:S04]  /*02d0*/  @P0 VIADD R7, R7, 0x1 ;  /* 0x0000000107070836 */ /* 0x000fc80000000000 */
[----:B------:R-:W-:-:S05]  /*02e0*/  IMAD.MOV.U32 R17, RZ, RZ, R7 ;  /* 0x000000ffff117224 */ /* 0x000fca00078e0007 */
[----:B------:R-:W-:Y:S02]  /*02f0*/  @!P2 IADD3 R17, PT, PT, -R17, RZ, RZ ;  /* 0x000000ff1111a210 */ /* 0x000fe40007ffe1ff */
[----:B------:R-:W-:-:S04]  /*0300*/  @!P1 LOP3.LUT R17, RZ, R5, RZ, 0x33, !PT ;  /* 0x00000005ff119212 */ /* 0x000fc800078e33ff */
[-C--:B------:R-:W-:Y:S02]  /*0310*/  IABS R14, R17.reuse ;  /* 0x00000011000e7213 */ /* 0x080fe40000000000 */
[----:B------:R-:W-:Y:S02]  /*0320*/  IABS R16, R17 ;  /* 0x0000001100107213 */ /* 0x000fe40000000000 */
[----:B------:R-:W1:Y:S02]  /*0330*/  I2F.RP R13, R14 ;  /* 0x0000000e000d7306 */ /* 0x000e640000209400 */
[----:B------:R-:W-:-:S06]  /*0340*/  IADD3 R16, PT, PT, RZ, -R16, RZ ;  /* 0x80000010ff107210 */ /* 0x000fcc0007ffe0ff */
[----:B-1----:R-:W1:Y:S02]  /*0350*/  MUFU.RCP R13, R13 ;  /* 0x0000000d000d7308 */ /* 0x002e640000001000 */
[----:B-1----:R-:W-:-:S06]  /*0360*/  VIADD R6, R13, 0xffffffe ;  /* 0x0ffffffe0d067836 */ /* 0x002fcc0000000000 */
[----:B------:R1:W2:Y:S02]  /*0370*/  F2I.FTZ.U32.TRUNC.NTZ R7, R6 ;  /* 0x0000000600077305 */ /* 0x0002a4000021f000 */
[----:B-1----:R-:W-:Y:S02]  /*0380*/  IMAD.MOV.U32 R6, RZ, RZ, RZ ;  /* 0x000000ffff067224 */ /* 0x002fe400078e00ff */
[----:B--2---:R-:W-:-:S04]  /*0390*/  IMAD.MOV R15, RZ, RZ, -R7 ;  /* 0x000000ffff0f7224 */ /* 0x004fc800078e0a07 */
[----:B------:R-:W-:-:S04]  /*03a0*/  IMAD R15, R15, R14, RZ ;  /* 0x0000000e0f0f7224 */ /* 0x000fc800078e02ff */
[----:B------:R-:W-:Y:S01]  /*03b0*/  IMAD.HI.U32 R7, R7, R15, R6 ;  /* 0x0000000f07077227 */ /* 0x000fe200078e0006 */
[----:B------:R-:W-:-:S04]  /*03c0*/  LOP3.LUT R6, R17, 0x400, RZ, 0x3c, !PT ;  /* 0x0000040011067812 */ /* 0x000fc800078e3cff */
[----:B------:R-:W-:Y:S01]  /*03d0*/  ISETP.GE.AND P2, PT, R6, RZ, PT ;  /* 0x000000ff0600720c */ /* 0x000fe20003f46270 */
[----:B------:R-:W-:-:S04]  /*03e0*/  IMAD.HI.U32 R7, R7, 0x400, RZ ;  /* 0x0000040007077827 */ /* 0x000fc800078e00ff */
[----:B------:R-:W-:-:S05]  /*03f0*/  IMAD R13, R7, R16, 0x400 ;  /* 0x00000400070d7424 */ /* 0x000fca00078e0210 */
[----:B------:R-:W-:-:S13]  /*0400*/  ISETP.GT.U32.AND P1, PT, R14, R13, PT ;  /* 0x0000000d0e00720c */ /* 0x000fda0003f24070 */
[----:B------:R-:W-:Y:S02]  /*0410*/  @!P1 IMAD.IADD R13, R13, 0x1, -R14 ;  /* 0x000000010d0d9824 */ /* 0x000fe400078e0a0e */
[----:B------:R-:W-:Y:S01]  /*0420*/  @!P1 VIADD R7, R7, 0x1 ;  /* 0x0000000107079836 */ /* 0x000fe20000000000 */
[----:B------:R-:W-:Y:S02]  /*0430*/  ISETP.NE.AND P1, PT, R17, RZ, PT ;  /* 0x000000ff1100720c */ /* 0x000fe40003f25270 */
[----:B------:R-:W-:Y:S01]  /*0440*/  ISETP.GE.U32.AND P0, PT, R13, R14, PT ;  /* 0x0000000e0d00720c */ /* 0x000fe20003f06070 */
[----:B0-----:R-:W-:-:S05]  /*0450*/  IMAD R14, R17, UR4, RZ ;  /* 0x00000004110e7c24 */ /* 0x001fca000f8e02ff */
[----:B------:R-:W-:-:S07]  /*0460*/  VIADDMNMX.RELU R6, R12, -R14, R17, PT ;  /* 0x8000000e0c067246 */ /* 0x000fce0003801111 */
[----:B------:R-:W-:-:S05]  /*0470*/  @P0 VIADD R7, R7, 0x1 ;  /* 0x0000000107070836 */ /* 0x000fca0000000000 */
[----:B------:R-:W-:Y:S02]  /*0480*/  @!P2 IADD3 R7, PT, PT, -R7, RZ, RZ ;  /* 0x000000ff0707a210 */ /* 0x000fe40007ffe1ff */
[----:B------:R-:W-:-:S05]  /*0490*/  @!P1 LOP3.LUT R7, RZ, R17, RZ, 0x33, !PT ;  /* 0x00000011ff079212 */ /* 0x000fca00078e33ff */
[----:B------:R-:W-:Y:S02]  /*04a0*/  IMAD R13, R7, R6, RZ ;  /* 0x00000006070d7224 */ /* 0x000fe400078e02ff */
[----:B------:R-:W-:-:S03]  /*04b0*/  IMAD.MOV.U32 R6, RZ, RZ, -0x1 ;  /* 0xffffffffff067424 */ /* 0x000fc600078e00ff */
[----:B------:R-:W-:-:S13]  /*04c0*/  ISETP.GE.U32.AND P0, PT, R0, R13, PT ;  /* 0x0000000d0000720c */ /* 0x000fda0003f06070 */
[----:B------:R-:W-:Y:S05]  /*04d0*/  @P0 BRA `(.L_x_21) ;  /* 0x0000000000900947 */ /* 0x000fea0003800000 */
[----:B------:R-:W0:Y:S01]  /*04e0*/  LDC.64 R8, c[0x0][0x3d8] ;  /* 0x0000f600ff087b82 */ /* 0x000e220000000a00 */
[----:B------:R-:W1:Y:S01]  /*04f0*/  I2F.U32.RP R6, R7 ;  /* 0x0000000700067306 */ /* 0x000e620000209000 */
[----:B------:R-:W-:Y:S01]  /*0500*/  IMAD.MOV R15, RZ, RZ, -R7 ;  /* 0x000000ffff0f7224 */ /* 0x000fe200078e0a07 */
[----:B------:R-:W-:Y:S01]  /*0510*/  ISETP.NE.U32.AND P2, PT, R7, RZ, PT ;  /* 0x000000ff0700720c */ /* 0x000fe20003f45070 */
[----:B------:R-:W2:Y:S01]  /*0520*/  LDCU UR4, c[0x0][0x384] ;  /* 0x00007080ff0477ac */ /* 0x000ea20008000800 */
[----:B0-----:R-:W-:-:S05]  /*0530*/  IMAD.WIDE R8, R3, 0x4, R8 ;  /* 0x0000000403087825 */ /* 0x001fca00078e0208 */
[----:B------:R0:W3:Y:S01]  /*0540*/  LDG.E R13, desc[UR8][R8.64] ;  /* 0x00000008080d7981 */ /* 0x0000e2000c1e1900 */
[----:B-1----:R-:W1:Y:S02]  /*0550*/  MUFU.RCP R6, R6 ;  /* 0x0000000600067308 */ /* 0x002e640000001000 */
[----:B-1----:R-:W-:-:S06]  /*0560*/  VIADD R10, R6, 0xffffffe ;  /* 0x0ffffffe060a7836 */ /* 0x002fcc0000000000 */
[----:B------:R1:W4:Y:S02]  /*0570*/  F2I.FTZ.U32.TRUNC.NTZ R11, R10 ;  /* 0x0000000a000b7305 */ /* 0x000324000021f000 */
[----:B-1----:R-:W-:Y:S02]  /*0580*/  HFMA2 R10, -RZ, RZ, 0, 0 ;  /* 0x00000000ff0a7431 */ /* 0x002fe400000001ff */
[----:B----4-:R-:W-:-:S04]  /*0590*/  IMAD R15, R15, R11, RZ ;  /* 0x0000000b0f0f7224 */ /* 0x010fc800078e02ff */
[----:B------:R-:W-:-:S06]  /*05a0*/  IMAD.HI.U32 R11, R11, R15, R10 ;  /* 0x0000000f0b0b7227 */ /* 0x000fcc00078e000a */
[----:B------:R-:W-:-:S04]  /*05b0*/  IMAD.HI.U32 R11, R11, R0, RZ ;  /* 0x000000000b0b7227 */ /* 0x000fc800078e00ff */
[----:B0-----:R-:W-:-:S04]  /*05c0*/  IMAD.MOV R8, RZ, RZ, -R11 ;  /* 0x000000ffff087224 */ /* 0x001fc800078e0a0b */
[----:B------:R-:W-:-:S05]  /*05d0*/  IMAD R8, R7, R8, R0 ;  /* 0x0000000807087224 */ /* 0x000fca00078e0200 */
[----:B------:R-:W-:-:S13]  /*05e0*/  ISETP.GE.U32.AND P0, PT, R8, R7, PT ;  /* 0x000000070800720c */ /* 0x000fda0003f06070 */
[----:B------:R-:W-:Y:S02]  /*05f0*/  @P0 IMAD.IADD R8, R8, 0x1, -R7 ;  /* 0x0000000108080824 */ /* 0x000fe400078e0a07 */
[----:B------:R-:W-:-:S03]  /*0600*/  @P0 VIADD R11, R11, 0x1 ;  /* 0x000000010b0b0836 */ /* 0x000fc60000000000 */
[----:B------:R-:W-:Y:S02]  /*0610*/  ISETP.GE.U32.AND P1, PT, R8, R7, PT ;  /* 0x000000070800720c */ /* 0x000fe40003f26070 */
[----:B------:R-:W0:Y:S11]  /*0620*/  LDC.64 R8, c[0x0][0x3e0] ;  /* 0x0000f800ff087b82 */ /* 0x000e360000000a00 */
[----:B------:R-:W-:-:S02]  /*0630*/  @P1 IADD3 R11, PT, PT, R11, 0x1, RZ ;  /* 0x000000010b0b1810 */ /* 0x000fc40007ffe0ff */
[----:B------:R-:W-:Y:S02]  /*0640*/  @!P2 LOP3.LUT R11, RZ, R7, RZ, 0x33, !PT ;  /* 0x00000007ff0ba212 */ /* 0x000fe400078e33ff */
[----:B---3--:R-:W-:Y:S02]  /*0650*/  IADD3 R12, PT, PT, R13, R14, -R12 ;  /* 0x0000000e0d0c7210 */ /* 0x008fe40007ffe80c */
[----:B------:R-:W1:Y:S03]  /*0660*/  LDC.64 R14, c[0x0][0x388] ;  /* 0x0000e200ff0e7b82 */ /* 0x000e660000000a00 */
[----:B------:R-:W-:-:S04]  /*0670*/  IMAD.IADD R13, R11, 0x1, R12 ;  /* 0x000000010b0d7824 */ /* 0x000fc800078e020c */
[----:B0-----:R-:W-:-:S05]  /*0680*/  IMAD.WIDE R12, R13, 0x4, R8 ;  /* 0x000000040d0c7825 */ /* 0x001fca00078e0208 */
[----:B------:R-:W2:Y:S02]  /*0690*/  LDG.E R6, desc[UR8][R12.64] ;  /* 0x000000080c067981 */ /* 0x000ea4000c1e1900 */
[----:B--2---:R-:W-:-:S04]  /*06a0*/  IMAD R8, R3, UR4, R6 ;  /* 0x0000000403087c24 */ /* 0x004fc8000f8e0206 */
[----:B------:R-:W-:-:S04]  /*06b0*/  IMAD R9, R8, 0x3, RZ ;  /* 0x0000000308097824 */ /* 0x000fc800078e02ff */
[----:B-1----:R-:W-:-:S05]  /*06c0*/  IMAD.WIDE R14, R9, 0x4, R14 ;  /* 0x00000004090e7825 */ /* 0x002fca00078e020e */
[----:B------:R0:W5:Y:S04]  /*06d0*/  LDG.E R8, desc[UR8][R14.64] ;  /* 0x000000080e087981 */ /* 0x000168000c1e1900 */
[----:B------:R0:W5:Y:S04]  /*06e0*/  LDG.E R9, desc[UR8][R14.64+0x4] ;  /* 0x000004080e097981 */ /* 0x000168000c1e1900 */
[----:B------:R0:W5:Y:S01]  /*06f0*/  LDG.E R10, desc[UR8][R14.64+0x8] ;  /* 0x000008080e0a7981 */ /* 0x000162000c1e1900 */
[----:B------:R-:W-:-:S04]  /*0700*/  IMAD.MOV R11, RZ, RZ, -R11 ;  /* 0x000000ffff0b7224 */ /* 0x000fc800078e0a0b */
[----:B------:R-:W-:-:S07]  /*0710*/  IMAD R11, R7, R11, R0 ;  /* 0x0000000b070b7224 */ /* 0x000fce00078e0200 */
.L_x_21:
[----:B------:R-:W-:Y:S05]  /*0720*/  BSYNC.RECONVERGENT B1 ;  /* 0x0000000000017941 */ /* 0x000fea0003800200 */
.L_x_20:
[----:B------:R-:W1:Y:S01]  /*0730*/  LDCU UR4, c[0x0][0x384] ;  /* 0x00007080ff0477ac */ /* 0x000e620008000800 */
[----:B------:R-:W-:Y:S01]  /*0740*/  IMAD.MOV.U32 R28, RZ, RZ, -0x1 ;  /* 0xffffffffff1c7424 */ /* 0x000fe200078e00ff */
[----:B------:R-:W-:Y:S01]  /*0750*/  MOV R23, 0xce6e6b28 ;  /* 0xce6e6b2800177802 */ /* 0x000fe20000000f00 */
[----:B------:R-:W-:Y:S01]  /*0760*/  IMAD.MOV.U32 R24, RZ, RZ, -0x319194d8 ;  /* 0xce6e6b28ff187424 */ /* 0x000fe200078e00ff */
[----:B-1----:R-:W-:-:S09]  /*0770*/  UISETP.GE.AND UP0, UPT, UR4, 0x1, UPT ;  /* 0x000000010400788c */ /* 0x002fd2000bf06270 */
[----:B------:R-:W-:Y:S05]  /*0780*/  BRA.U !UP0, `(.L_x_22) ;  /* 0x0000001508f07547 */ /* 0x000fea000b800000 */
[----:B------:R-:W-:Y:S02]  /*0790*/  HFMA2 R12, -RZ, RZ, 0, 0 ;  /* 0x00000000ff0c7431 */ /* 0x000fe400000001ff */
[----:B------:R-:W-:Y:S02]  /*07a0*/  IMAD.MOV.U32 R24, RZ, RZ, -0x319194d8 ;  /* 0xce6e6b28ff187424 */ /* 0x000fe400078e00ff */
[----:B------:R-:W-:Y:S02]  /*07b0*/  IMAD.MOV.U32 R28, RZ, RZ, -0x1 ;  /* 0xffffffffff1c7424 */ /* 0x000fe400078e00ff */
[----:B------:R-:W-:-:S07]  /*07c0*/  IMAD.MOV.U32 R23, RZ, RZ, -0x319194d8 ;  /* 0xce6e6b28ff177424 */ /* 0x000fce00078e00ff */
.L_x_56:
[----:B------:R-:W1:Y:S01]  /*07d0*/  LDC R17, c[0x0][0x384] ;  /* 0x0000e100ff117b82 */ /* 0x000e620000000800 */
[----:B------:R-:W-:Y:S01]  /*07e0*/  VIADD R16, R12, 0x800 ;  /* 0x000008000c107836 */ /* 0x000fe20000000000 */
[----:B------:R-:W-:Y:S01]  /*07f0*/  BSSY.RECONVERGENT B1, `(.L_x_23) ;  /* 0x0000018000017945 */ /* 0x000fe20003800200 */
[----:B0-----:R-:W-:-:S03]  /*0800*/  MOV R14, R12 ;  /* 0x0000000c000e7202 */ /* 0x001fc60000000f00 */
[----:B-1----:R-:W-:-:S05]  /*0810*/  VIMNMX R15, PT, PT, R16, R17, PT ;  /* 0x00000011100f7248 */ /* 0x002fca0003fe0100 */
[----:B------:R-:W-:-:S04]  /*0820*/  IMAD.IADD R15, R15, 0x1, -R12 ;  /* 0x000000010f0f7824 */ /* 0x000fc800078e0a0c */
[----:B------:R-:W-:Y:S01]  /*0830*/  IMAD R18, R15, 0x3, RZ ;  /* 0x000000030f127824 */ /* 0x000fe200078e02ff */
[----:B------:R-:W-:-:S04]  /*0840*/  ISETP.GE.AND P1, PT, R0, R15, PT ;  /* 0x0000000f0000720c */ /* 0x000fc80003f26270 */
[----:B------:R-:W-:-:S13]  /*0850*/  ISETP.GE.AND P0, PT, R0, R18, PT ;  /* 0x000000120000720c */ /* 0x000fda0003f06270 */
[----:B------:R-:W-:Y:S05]  /*0860*/  @P0 BRA `(.L_x_24) ;  /* 0x0000000000400947 */ /* 0x000fea0003800000 */
[----:B------:R-:W0:Y:S01]  /*0870*/  S2UR UR5, SR_CgaCtaId ;  /* 0x00000000000579c3 */ /* 0x000e220000008800 */
[----:B------:R-:W-:Y:S01]  /*0880*/  UMOV UR4, 0x400 ;  /* 0x0000040000047882 */ /* 0x000fe20000000000 */
[----:B------:R-:W-:Y:S02]  /*0890*/  IMAD R13, R3, R17, R14 ;  /* 0x00000011030d7224 */ /* 0x000fe400078e020e */
[--C-:B------:R-:W-:Y:S02]  /*08a0*/  IMAD.MOV.U32 R25, RZ, RZ, R0.reuse ;  /* 0x000000ffff197224 */ /* 0x100fe400078e0000 */
[----:B------:R-:W-:Y:S01]  /*08b0*/  IMAD R21, R13, 0x3, R0 ;  /* 0x000000030d157824 */ /* 0x000fe200078e0200 */
[----:B0-----:R-:W-:-:S06]  /*08c0*/  ULEA UR4, UR5, UR4, 0x18 ;  /* 0x0000000405047291 */ /* 0x001fcc000f8ec0ff */
[----:B------:R-:W-:-:S07]  /*08d0*/  LEA R19, R0, UR4, 0x2 ;  /* 0x0000000400137c11 */ /* 0x000fce000f8e10ff */
.L_x_25:
[----:B------:R-:W0:Y:S02]  /*08e0*/  LDC.64 R12, c[0x0][0x390] ;  /* 0x0000e400ff0c7b82 */ /* 0x000e240000000a00 */
[----:B0-----:R-:W-:-:S06]  /*08f0*/  IMAD.WIDE R12, R21, 0x4, R12 ;  /* 0x00000004150c7825 */ /* 0x001fcc00078e020c */
[----:B------:R-:W2:Y:S01]  /*0900*/  LDG.E R12, desc[UR8][R12.64] ;  /* 0x000000080c0c7981 */ /* 0x000ea2000c1e1900 */
[C---:B------:R-:W-:Y:S02]  /*0910*/  IMAD.IADD R25, R2.reuse, 0x1, R25 ;  /* 0x0000000102197824 */ /* 0x040fe400078e0219 */
[----:B------:R-:W-:-:S03]  /*0920*/  IMAD.IADD R21, R2, 0x1, R21 ;  /* 0x0000000102157824 */ /* 0x000fc600078e0215 */
[----:B------:R-:W-:Y:S01]  /*0930*/  ISETP.GE.AND P0, PT, R25, R18, PT ;  /* 0x000000121900720c */ /* 0x000fe20003f06270 */
[----:B--2---:R0:W-:Y:S02]  /*0940*/  STS [R19], R12 ;  /* 0x0000000c13007388 */ /* 0x0041e40000000800 */
[----:B0-----:R-:W-:-:S10]  /*0950*/  LEA R19, R2, R19, 0x2 ;  /* 0x0000001302137211 */ /* 0x001fd400078e10ff */
[----:B------:R-:W-:Y:S05]  /*0960*/  @!P0 BRA `(.L_x_25) ;  /* 0xfffffffc00dc8947 */ /* 0x000fea000383ffff */
.L_x_24:
[----:B------:R-:W-:Y:S05]  /*0970*/  BSYNC.RECONVERGENT B1 ;  /* 0x0000000000017941 */ /* 0x000fea0003800200 */
.L_x_23:
[----:B------:R-:W-:Y:S05]  /*0980*/  @P1 BRA `(.L_x_26) ;  /* 0x00000000003c1947 */ /* 0x000fea0003800000 */
[----:B------:R-:W0:Y:S01]  /*0990*/  S2R R21, SR_CgaCtaId ;  /* 0x0000000000157919 */ /* 0x000e220000008800 */
[----:B------:R-:W-:Y:S01]  /*09a0*/  MOV R12, 0x400 ;  /* 0x00000400000c7802 */ /* 0x000fe20000000f00 */
[----:B------:R-:W-:Y:S02]  /*09b0*/  IMAD R25, R3, R17, R14 ;  /* 0x0000001103197224 */ /* 0x000fe400078e020e */
[----:B------:R-:W-:Y:S02]  /*09c0*/  IMAD.MOV.U32 R18, RZ, RZ, R0 ;  /* 0x000000ffff127224 */ /* 0x000fe400078e0000 */
[----:B------:R-:W-:-:S05]  /*09d0*/  VIADD R12, R12, 0x6000 ;  /* 0x000060000c0c7836 */ /* 0x000fca0000000000 */
[----:B0-----:R-:W-:-:S07]  /*09e0*/  LEA R21, R21, R12, 0x18 ;  /* 0x0000000c15157211 */ /* 0x001fce00078ec0ff */
.L_x_27:
[----:B0-----:R-:W0:Y:S01]  /*09f0*/  LDC.64 R12, c[0x0][0x3b0] ;  /* 0x0000ec00ff0c7b82 */ /* 0x001e220000000a00 */
[----:B------:R-:W-:-:S04]  /*0a00*/  IMAD.IADD R19, R25, 0x1, R18 ;  /* 0x0000000119137824 */ /* 0x000fc800078e0212 */
[----:B0-----:R-:W-:-:S06]  /*0a10*/  IMAD.WIDE R12, R19, 0x4, R12 ;  /* 0x00000004130c7825 */ /* 0x001fcc00078e020c */
[----:B------:R-:W2:Y:S01]  /*0a20*/  LDG.E R12, desc[UR8][R12.64] ;  /* 0x000000080c0c7981 */ /* 0x000ea2000c1e1900 */
[----:B------:R-:W-:Y:S01]  /*0a30*/  LEA R19, R18, R21, 0x2 ;  /* 0x0000001512137211 */ /* 0x000fe200078e10ff */
[----:B------:R-:W-:-:S05]  /*0a40*/  IMAD.IADD R18, R2, 0x1, R18 ;  /* 0x0000000102127824 */ /* 0x000fca00078e0212 */
[----:B------:R-:W-:Y:S01]  /*0a50*/  ISETP.GE.AND P0, PT, R18, R15, PT ;  /* 0x0000000f1200720c */ /* 0x000fe20003f06270 */
[----:B--2---:R0:W-:-:S12]  /*0a60*/  STS [R19], R12 ;  /* 0x0000000c13007388 */ /* 0x0041d80000000800 */
[----:B------:R-:W-:Y:S05]  /*0a70*/  @!P0 BRA `(.L_x_27) ;  /* 0xfffffffc00dc8947 */ /* 0x000fea000383ffff */
.L_x_26:
[----:B------:R-:W-:Y:S01]  /*0a80*/  ISETP.NE.AND P1, PT, R6, -0x1, PT ;  /* 0xffffffff0600780c */ /* 0x000fe20003f25270 */
[----:B------:R-:W-:Y:S05]  /*0a90*/  WARPSYNC.ALL ;  /* 0x0000000000007948 */ /* 0x000fea0003800000 */
[----:B------:R-:W-:Y:S01]  /*0aa0*/  BAR.SYNC.DEFER_BLOCKING 0x0 ;  /* 0x0000000000007b1d */ /* 0x000fe20000010000 */
[----:B------:R-:W-:Y:S01]  /*0ab0*/  ISETP.GE.AND P0, PT, R16, R17, PT ;  /* 0x000000111000720c */ /* 0x000fe20003f06270 */
[----:B0-----:R-:W-:-:S04]  /*0ac0*/  IMAD.MOV.U32 R12, RZ, RZ, R16 ;  /* 0x000000ffff0c7224 */ /* 0x001fc800078e0010 */
[----:B------:R-:W-:Y:S04]  /*0ad0*/  BSSY.RECONVERGENT B1, `(.L_x_28) ;  /* 0x0000145000017945 */ /* 0x000fe80003800200 */
[----:B------:R-:W-:Y:S05]  /*0ae0*/  @!P1 BRA `(.L_x_29) ;  /* 0x00000014000c9947 */ /* 0x000fea0003800000 */
[-C--:B------:R-:W-:Y:S02]  /*0af0*/  IABS R20, R7.reuse ;  /* 0x0000000700147213 */ /* 0x080fe40000000000 */
[----:B------:R-:W-:Y:S02]  /*0b00*/  IADD3 R18, PT, PT, R7, -0x1, R15 ;  /* 0xffffffff07127810 */ /* 0x000fe40007ffe00f */
[----:B------:R-:W0:Y:S01]  /*0b10*/  I2F.RP R13, R20 ;  /* 0x00000014000d7306 */ /* 0x000e220000209400 */
[-C--:B------:R-:W-:Y:S02]  /*0b20*/  IABS R21, R7.reuse ;  /* 0x0000000700157213 */ /* 0x080fe40000000000 */
[----:B------:R-:W-:Y:S02]  /*0b30*/  IABS R22, R18 ;  /* 0x0000001200167213 */ /* 0x000fe40000000000 */
[----:B------:R-:W-:-:S04]  /*0b40*/  LOP3.LUT R18, R18, R7, RZ, 0x3c, !PT ;  /* 0x0000000712127212 */ /* 0x000fc800078e3cff */
[----:B------:R-:W-:Y:S01]  /*0b50*/  ISETP.GE.AND P2, PT, R18, RZ, PT ;  /* 0x000000ff1200720c */ /* 0x000fe20003f46270 */
[----:B0-----:R-:W0:Y:S02]  /*0b60*/  MUFU.RCP R13, R13 ;  /* 0x0000000d000d7308 */ /* 0x001e240000001000 */
[----:B0-----:R-:W-:Y:S02]  /*0b70*/  VIADD R16, R13, 0xffffffe ;  /* 0x0ffffffe0d107836 */ /* 0x001fe40000000000 */
[----:B------:R-:W-:-:S04]  /*0b80*/  IMAD.MOV R13, RZ, RZ, -R21 ;  /* 0x000000ffff0d7224 */ /* 0x000fc800078e0a15 */
[----:B------:R0:W1:Y:S02]  /*0b90*/  F2I.FTZ.U32.TRUNC.NTZ R17, R16 ;  /* 0x0000001000117305 */ /* 0x000064000021f000 */
[----:B0-----:R-:W-:Y:S01]  /*0ba0*/  IMAD.MOV.U32 R16, RZ, RZ, RZ ;  /* 0x000000ffff107224 */ /* 0x001fe200078e00ff */
[----:B-1----:R-:W-:-:S05]  /*0bb0*/  IADD3 R19, PT, PT, RZ, -R17, RZ ;  /* 0x80000011ff137210 */ /* 0x002fca0007ffe0ff */
[----:B------:R-:W-:-:S04]  /*0bc0*/  IMAD R19, R19, R20, RZ ;  /* 0x0000001413137224 */ /* 0x000fc800078e02ff */
[----:B------:R-:W-:-:S06]  /*0bd0*/  IMAD.HI.U32 R17, R17, R19, R16 ;  /* 0x0000001311117227 */ /* 0x000fcc00078e0010 */
[----:B------:R-:W-:-:S04]  /*0be0*/  IMAD.HI.U32 R17, R17, R22, RZ ;  /* 0x0000001611117227 */ /* 0x000fc800078e00ff */
[----:B------:R-:W-:-:S05]  /*0bf0*/  IMAD R13, R17, R13, R22 ;  /* 0x0000000d110d7224 */ /* 0x000fca00078e0216 */
[----:B------:R-:W-:-:S13]  /*0c00*/  ISETP.GT.U32.AND P3, PT, R20, R13, PT ;  /* 0x0000000d1400720c */ /* 0x000fda0003f64070 */
[----:B------:R-:W-:Y:S01]  /*0c10*/  @!P3 IMAD.IADD R13, R13, 0x1, -R20 ;  /* 0x000000010d0db824 */ /* 0x000fe200078e0a14 */
[----:B------:R-:W-:Y:S02]  /*0c20*/  @!P3 IADD3 R17, PT, PT, R17, 0x1, RZ ;  /* 0x000000011111b810 */ /* 0x000fe40007ffe0ff */
[----:B------:R-:W-:Y:S02]  /*0c30*/  ISETP.NE.AND P3, PT, R7, RZ, PT ;  /* 0x000000ff0700720c */ /* 0x000fe40003f65270 */
[----:B------:R-:W-:-:S13]  /*0c40*/  ISETP.GE.U32.AND P1, PT, R13, R20, PT ;  /* 0x000000140d00720c */ /* 0x000fda0003f26070 */
[----:B------:R-:W-:-:S04]  /*0c50*/  @P1 VIADD R17, R17, 0x1 ;  /* 0x0000000111111836 */ /* 0x000fc80000000000 */
[----:B------:R-:W-:Y:S01]  /*0c60*/  @!P2 IMAD.MOV R17, RZ, RZ, -R17 ;  /* 0x000000ffff11a224 */ /* 0x000fe200078e0a11 */
[----:B------:R-:W-:-:S05]  /*0c70*/  @!P3 LOP3.LUT R17, RZ, R7, RZ, 0x33, !PT ;  /* 0x00000007ff11b212 */ /* 0x000fca00078e33ff */
[----:B------:R-:W-:-:S05]  /*0c80*/  IMAD R13, R11, R17, RZ ;  /* 0x000000110b0d7224 */ /* 0x000fca00078e02ff */
[----:B------:R-:W-:-:S04]  /*0c90*/  VIADDMNMX R16, R13, R17, R15, PT ;  /* 0x000000110d107246 */ /* 0x000fc8000380010f */
[----:B------:R-:W-:-:S13]  /*0ca0*/  ISETP.GE.AND P1, PT, R13, R16, PT ;  /* 0x000000100d00720c */ /* 0x000fda0003f26270 */
[----:B------:R-:W-:Y:S05]  /*0cb0*/  @P1 BRA `(.L_x_29) ;  /* 0x0000001000981947 */ /* 0x000fea0003800000 */
[----:B------:R-:W-:Y:S01]  /*0cc0*/  IMAD.IADD R15, R13, 0x1, -R16 ;  /* 0x000000010d0f7824 */ /* 0x000fe200078e0a10 */
[----:B------:R-:W-:Y:S04]  /*0cd0*/  BSSY.RECONVERGENT B2, `(.L_x_30) ;  /* 0x00000a0000027945 */ /* 0x000fe80003800200 */
[----:B------:R-:W-:Y:S02]  /*0ce0*/  ISETP.GT.U32.AND P1, PT, R15, -0x4, PT ;  /* 0xfffffffc0f00780c */ /* 0x000fe40003f24070 */
[----:B------:R-:W-:-:S04]  /*0cf0*/  IADD3 R15, PT, PT, R16, -R13, RZ ;  /* 0x8000000d100f7210 */ /* 0x000fc80007ffe0ff */
[----:B------:R-:W-:-:S07]  /*0d00*/  LOP3.LUT R16, R15, 0x3, RZ, 0xc0, !PT ;  /* 0x000000030f107812 */ /* 0x000fce00078ec0ff */
[----:B------:R-:W-:Y:S05]  /*0d10*/  @P1 BRA `(.L_x_31) ;  /* 0x00000008006c1947 */ /* 0x000fea0003800000 */
[----:B------:R-:W-:Y:S01]  /*0d20*/  LOP3.LUT R17, R15, 0xfffffffc, RZ, 0xc0, !PT ;  /* 0xfffffffc0f117812 */ /* 0x000fe200078ec0ff */
[----:B------:R-:W-:-:S07]  /*0d30*/  IMAD.MOV.U32 R22, RZ, RZ, RZ ;  /* 0x000000ffff167224 */ /* 0x000fce00078e00ff */
.L_x_44:
[----:B------:R-:W0:Y:S01]  /*0d40*/  S2R R19, SR_CgaCtaId ;  /* 0x0000000000137919 */ /* 0x000e220000008800 */
[----:B------:R-:W-:Y:S01]  /*0d50*/  MOV R18, 0x400 ;  /* 0x0000040000127802 */ /* 0x000fe20000000f00 */
[----:B------:R-:W-:Y:S01]  /*0d60*/  BSSY.RECONVERGENT B3, `(.L_x_32) ;  /* 0x0000019000037945 */ /* 0x000fe20003800200 */
[----:B------:R-:W-:Y:S02]  /*0d70*/  IMAD.MOV.U32 R27, RZ, RZ, R23 ;  /* 0x000000ffff1b7224 */ /* 0x000fe400078e0017 */
[----:B0-----:R-:W-:-:S05]  /*0d80*/  LEA R18, R19, R18, 0x18 ;  /* 0x0000001213127211 */ /* 0x001fca00078ec0ff */
[----:B------:R-:W-:-:S05]  /*0d90*/  IMAD R26, R13, 0xc, R18 ;  /* 0x0000000c0d1a7824 */ /* 0x000fca00078e0212 */
[----:B------:R-:W0:Y:S04]  /*0da0*/  LDS R18, [R26+0x4] ;  /* 0x000004001a127984 */ /* 0x000e280000000800 */
[----:B------:R-:W1:Y:S04]  /*0db0*/  LDS R19, [R26] ;  /* 0x000000001a137984 */ /* 0x000e680000000800 */
[----:B------:R-:W2:Y:S01]  /*0dc0*/  LDS R21, [R26+0x8] ;  /* 0x000008001a157984 */ /* 0x000ea20000000800 */
[----:B0----5:R-:W-:Y:S01]  /*0dd0*/  FADD R18, -R9, R18 ;  /* 0x0000001209127221 */ /* 0x021fe20000000100 */
[----:B-1----:R-:W-:-:S03]  /*0de0*/  FADD R19, -R8, R19 ;  /* 0x0000001308137221 */ /* 0x002fc60000000100 */
[----:B------:R-:W-:Y:S01]  /*0df0*/  FMUL R18, R18, R18 ;  /* 0x0000001212127220 */ /* 0x000fe20000400000 */
[----:B--2---:R-:W-:-:S03]  /*0e00*/  FADD R21, -R10, R21 ;  /* 0x000000150a157221 */ /* 0x004fc60000000100 */
[----:B------:R-:W-:-:S04]  /*0e10*/  FFMA R18, R19, R19, R18 ;  /* 0x0000001313127223 */ /* 0x000fc80000000012 */
[----:B------:R-:W-:-:S04]  /*0e20*/  FFMA R20, R21, R21, R18 ;  /* 0x0000001515147223 */ /* 0x000fc80000000012 */
[----:B------:R-:W-:Y:S01]  /*0e30*/  VIADD R18, R20, 0xf3000000 ;  /* 0xf300000014127836 */ /* 0x000fe20000000000 */
[----:B------:R0:W1:Y:S04]  /*0e40*/  MUFU.RSQ R19, R20 ;  /* 0x0000001400137308 */ /* 0x0000680000001400 */
[----:B------:R-:W-:-:S13]  /*0e50*/  ISETP.GT.U32.AND P1, PT, R18, 0x727fffff, PT ;  /* 0x727fffff1200780c */ /* 0x000fda0003f24070 */
[----:B01----:R-:W-:Y:S05]  /*0e60*/  @!P1 BRA `(.L_x_33) ;  /* 0x0000000000109947 */ /* 0x003fea0003800000 */
[----:B------:R-:W-:Y:S02]  /*0e70*/  MOV R18, R20 ;  /* 0x0000001400127202 */ /* 0x000fe40000000f00 */
[----:B------:R-:W-:-:S07]  /*0e80*/  MOV R20, 0xea0 ;  /* 0x00000ea000147802 */ /* 0x000fce0000000f00 */
[----:B------:R-:W-:Y:S05]  /*0e90*/  CALL.REL.NOINC `($__internal_0_$__cuda_sm20_sqrt_rn_f32_slowpath) ;  /* 0x0000001c00a47944 */ /* 0x000fea0003c00000 */
[----:B------:R-:W-:Y:S05]  /*0ea0*/  BRA `(.L_x_34) ;  /* 0x0000000000107947 */ /* 0x000fea0003800000 */
.L_x_33:
[----:B------:R-:W-:Y:S01]  /*0eb0*/  FMUL.FTZ R21, R20, R19 ;  /* 0x0000001314157220 */ /* 0x000fe20000410000 */
[----:B------:R-:W-:-:S03]  /*0ec0*/  FMUL.FTZ R19, R19, 0.5 ;  /* 0x3f00000013137820 */ /* 0x000fc60000410000 */
[----:B------:R-:W-:-:S04]  /*0ed0*/  FFMA R18, -R21, R21, R20 ;  /* 0x0000001515127223 */ /* 0x000fc80000000114 */
[----:B------:R-:W-:-:S07]  /*0ee0*/  FFMA R21, R18, R19, R21 ;  /* 0x0000001312157223 */ /* 0x000fce0000000015 */
.L_x_34:
[----:B------:R-:W-:Y:S05]  /*0ef0*/  BSYNC.RECONVERGENT B3 ;  /* 0x0000000000037941 */ /* 0x000fea0003800200 */
.L_x_32:
[----:B------:R-:W0:Y:S01]  /*0f00*/  S2UR UR5, SR_CgaCtaId ;  /* 0x00000000000579c3 */ /* 0x000e220000008800 */
[----:B------:R-:W-:Y:S01]  /*0f10*/  UMOV UR4, 0x400 ;  /* 0x0000040000047882 */ /* 0x000fe20000000000 */
[----:B------:R-:W1:Y:S01]  /*0f20*/  F2F.F64.F32 R20, R21 ;  /* 0x0000001500147310 */ /* 0x000e620000201800 */
[----:B------:R-:W-:Y:S01]  /*0f30*/  UIADD3 UR4, UPT, UPT, UR4, 0x6000, URZ ;  /* 0x0000600004047890 */ /* 0x000fe2000fffe0ff */
[----:B------:R-:W2:Y:S01]  /*0f40*/  LDS R31, [R26+0xc] ;  /* 0x00000c001a1f7984 */ /* 0x000ea20000000800 */
[----:B------:R-:W-:Y:S01]  /*0f50*/  BSSY.RECONVERGENT B3, `(.L_x_35) ;  /* 0x0000022000037945 */ /* 0x000fe20003800200 */
[----:B-1----:R-:W-:Y:S01]  /*0f60*/  DADD R20, -R20, 3 ;  /* 0x4008000014147429 */ /* 0x002fe20000000100 */
[----:B0-----:R-:W-:-:S06]  /*0f70*/  ULEA UR4, UR5, UR4, 0x18 ;  /* 0x0000000405047291 */ /* 0x001fcc000f8ec0ff */
[----:B------:R-:W-:-:S05]  /*0f80*/  LEA R23, R13, UR4, 0x2 ;  /* 0x000000040d177c11 */ /* 0x000fca000f8e10ff */
[----:B------:R-:W0:Y:S01]  /*0f90*/  LDS R29, [R23] ;  /* 0x00000000171d7984 */ /* 0x000e220000000800 */
[----:B--2---:R-:W-:Y:S01]  /*0fa0*/  FADD R31, -R8, R31 ;  /* 0x0000001f081f7221 */ /* 0x004fe20000000100 */
[----:B0-----:R-:W0:Y:S02]  /*0fb0*/  F2F.F64.F32 R18, R29 ;  /* 0x0000001d00127310 */ /* 0x001e240000201800 */
[----:B0-----:R-:W-:Y:S01]  /*0fc0*/  DADD R18, R20, -R18 ;  /* 0x0000000014127229 */ /* 0x001fe20000000812 */
[----:B------:R-:W0:Y:S04]  /*0fd0*/  LDS R20, [R26+0x10] ;  /* 0x000010001a147984 */ /* 0x000e280000000800 */
[----:B------:R-:W1:Y:S05]  /*0fe0*/  LDS R21, [R26+0x14] ;  /* 0x000014001a157984 */ /* 0x000e6a0000000800 */
[----:B------:R-:W2:Y:S02]  /*0ff0*/  F2F.F32.F64 R18, R18 ;  /* 0x0000001200127310 */ /* 0x000ea40000301000 */
[----:B--2---:R-:W-:-:S02]  /*1000*/  FSETP.GEU.AND P1, PT, R27, R18, PT ;  /* 0x000000121b00720b */ /* 0x004fc40003f2e000 */
[----:B------:R-:W-:Y:S02]  /*1010*/  FSETP.GEU.AND P2, PT, R24, R18, PT ;  /* 0x000000121800720b */ /* 0x000fe40003f4e000 */
[----:B------:R-:W-:-:S09]  /*1020*/  FSEL R25, R18, R27, !P1 ;  /* 0x0000001b12197208 */ /* 0x000fd20004800000 */
[----:B------:R-:W-:Y:S01]  /*1030*/  @P1 FSEL R27, R18, R24, !P2 ;  /* 0x00000018121b1208 */ /* 0x000fe20005000000 */
[----:B------:R-:W-:Y:S02]  /*1040*/  IMAD.IADD R24, R13, 0x1, R14 ;  /* 0x000000010d187824 */ /* 0x000fe400078e020e */
[----:B0-----:R-:W-:-:S03]  /*1050*/  FADD R20, -R9, R20 ;  /* 0x0000001409147221 */ /* 0x001fc60000000100 */
[----:B------:R-:W-:Y:S01]  /*1060*/  SEL R29, R24, R28, !P1 ;  /* 0x0000001c181d7207 */ /* 0x000fe20004800000 */
[----:B------:R-:W-:Y:S01]  /*1070*/  FMUL R20, R20, R20 ;  /* 0x0000001414147220 */ /* 0x000fe20000400000 */
[----:B-1----:R-:W-:-:S03]  /*1080*/  FADD R21, -R10, R21 ;  /* 0x000000150a157221 */ /* 0x002fc60000000100 */
[----:B------:R-:W-:-:S04]  /*1090*/  FFMA R20, R31, R31, R20 ;  /* 0x0000001f1f147223 */ /* 0x000fc80000000014 */
[----:B------:R-:W-:-:S04]  /*10a0*/  FFMA R20, R21, R21, R20 ;  /* 0x0000001515147223 */ /* 0x000fc80000000014 */
[----:B------:R-:W-:Y:S01]  /*10b0*/  VIADD R18, R20, 0xf3000000 ;  /* 0xf300000014127836 */ /* 0x000fe20000000000 */
[----:B------:R0:W1:Y:S04]  /*10c0*/  MUFU.RSQ R19, R20 ;  /* 0x0000001400137308 */ /* 0x0000680000001400 */
[----:B------:R-:W-:-:S13]  /*10d0*/  ISETP.GT.U32.AND P2, PT, R18, 0x727fffff, PT ;  /* 0x727fffff1200780c */ /* 0x000fda0003f44070 */
[----:B01----:R-:W-:Y:S05]  /*10e0*/  @!P2 BRA `(.L_x_36) ;  /* 0x000000000010a947 */ /* 0x003fea0003800000 */
[----:B------:R-:W-:Y:S01]  /*10f0*/  IMAD.MOV.U32 R18, RZ, RZ, R20 ;  /* 0x000000ffff127224 */ /* 0x000fe200078e0014 */
[----:B------:R-:W-:-:S07]  /*1100*/  MOV R20, 0x1120 ;  /* 0x0000112000147802 */ /* 0x000fce0000000f00 */
[----:B------:R-:W-:Y:S05]  /*1110*/  CALL.REL.NOINC `($__internal_0_$__cuda_sm20_sqrt_rn_f32_slowpath) ;  /* 0x0000001c00047944 */ /* 0x000fea0003c00000 */
[----:B------:R-:W-:Y:S05]  /*1120*/  BRA `(.L_x_37) ;  /* 0x0000000000107947 */ /* 0x000fea0003800000 */
.L_x_36:
[----:B------:R-:W-:Y:S01]  /*1130*/  FMUL.FTZ R21, R20, R19 ;  /* 0x0000001314157220 */ /* 0x000fe20000410000 */
[----:B------:R-:W-:-:S03]  /*1140*/  FMUL.FTZ R19, R19, 0.5 ;  /* 0x3f00000013137820 */ /* 0x000fc60000410000 */
[----:B------:R-:W-:-:S04]  /*1150*/  FFMA R18, -R21, R21, R20 ;  /* 0x0000001515127223 */ /* 0x000fc80000000114 */
[----:B------:R-:W-:-:S07]  /*1160*/  FFMA R21, R18, R19, R21 ;  /* 0x0000001312157223 */ /* 0x000fce0000000015 */
.L_x_37:
[----:B------:R-:W-:Y:S05]  /*1170*/  BSYNC.RECONVERGENT B3 ;  /* 0x0000000000037941 */ /* 0x000fea0003800200 */
.L_x_35:
[----:B------:R-:W0:Y:S01]  /*1180*/  LDS R30, [R23+0x4] ;  /* 0x00000400171e7984 */ /* 0x000e220000000800 */
[----:B------:R-:W1:Y:S01]  /*1190*/  F2F.F64.F32 R20, R21 ;  /* 0x0000001500147310 */ /* 0x000e620000201800 */
[----:B------:R-:W-:Y:S01]  /*11a0*/  BSSY.RECONVERGENT B3, `(.L_x_38) ;  /* 0x000001f000037945 */ /* 0x000fe20003800200 */
[----:B-1----:R-:W-:-:S06]  /*11b0*/  DADD R20, -R20, 3 ;  /* 0x4008000014147429 */ /* 0x002fcc0000000100 */
[----:B0-----:R-:W0:Y:S02]  /*11c0*/  F2F.F64.F32 R18, R30 ;  /* 0x0000001e00127310 */ /* 0x001e240000201800 */
[----:B0-----:R-:W-:Y:S02]  /*11d0*/  DADD R18, R20, -R18 ;  /* 0x0000000014127229 */ /* 0x001fe40000000812 */
[----:B------:R-:W0:Y:S08]  /*11e0*/  LDS R20, [R26+0x1c] ;  /* 0x00001c001a147984 */ /* 0x000e300000000800 */
[----:B------:R1:W2:Y:S02]  /*11f0*/  F2F.F32.F64 R18, R18 ;  /* 0x0000001200127310 */ /* 0x0002a40000301000 */
[----:B-1----:R-:W1:Y:S01]  /*1200*/  LDS R19, [R26+0x20] ;  /* 0x000020001a137984 */ /* 0x002e620000000800 */
[----:B--2---:R-:W-:-:S02]  /*1210*/  FSETP.GEU.AND P1, PT, R25, R18, PT ;  /* 0x000000121900720b */ /* 0x004fc40003f2e000 */
[----:B------:R-:W-:Y:S02]  /*1220*/  FSETP.GEU.AND P2, PT, R27, R18, PT ;  /* 0x000000121b00720b */ /* 0x000fe40003f4e000 */
[----:B------:R-:W-:-:S09]  /*1230*/  FSEL R28, R18, R25, !P1 ;  /* 0x00000019121c7208 */ /* 0x000fd20004800000 */
[----:B------:R-:W-:Y:S01]  /*1240*/  @P1 FSEL R25, R18, R27, !P2 ;  /* 0x0000001b12191208 */ /* 0x000fe20005000000 */
[----:B------:R-:W-:Y:S01]  /*1250*/  @!P1 VIADD R29, R24, 0x1 ;  /* 0x00000001181d9836 */ /* 0x000fe20000000000 */
[----:B------:R-:W2:Y:S01]  /*1260*/  LDS R27, [R26+0x18] ;  /* 0x000018001a1b7984 */ /* 0x000ea20000000800 */
[----:B0-----:R-:W-:-:S04]  /*1270*/  FADD R20, -R9, R20 ;  /* 0x0000001409147221 */ /* 0x001fc80000000100 */
[----:B------:R-:W-:Y:S01]  /*1280*/  FMUL R20, R20, R20 ;  /* 0x0000001414147220 */ /* 0x000fe20000400000 */
[----:B-1----:R-:W-:Y:S01]  /*1290*/  FADD R19, -R10, R19 ;  /* 0x000000130a137221 */ /* 0x002fe20000000100 */
[----:B--2---:R-:W-:-:S04]  /*12a0*/  FADD R27, -R8, R27 ;  /* 0x0000001b081b7221 */ /* 0x004fc80000000100 */
[----:B------:R-:W-:-:S04]  /*12b0*/  FFMA R20, R27, R27, R20 ;  /* 0x0000001b1b147223 */ /* 0x000fc80000000014 */
[----:B------:R-:W-:-:S04]  /*12c0*/  FFMA R20, R19, R19, R20 ;  /* 0x0000001313147223 */ /* 0x000fc80000000014 */
[----:B------:R0:W1:Y:S01]  /*12d0*/  MUFU.RSQ R19, R20 ;  /* 0x0000001400137308 */ /* 0x0000620000001400 */
[----:B------:R-:W-:-:S04]  /*12e0*/  IADD3 R18, PT, PT, R20, -0xd000000, RZ ;  /* 0xf300000014127810 */ /* 0x000fc80007ffe0ff */
[----:B------:R-:W-:-:S13]  /*12f0*/  ISETP.GT.U32.AND P2, PT, R18, 0x727fffff, PT ;  /* 0x727fffff1200780c */ /* 0x000fda0003f44070 */
[----:B01----:R-:W-:Y:S05]  /*1300*/  @!P2 BRA `(.L_x_39) ;  /* 0x000000000010a947 */ /* 0x003fea0003800000 */
[----:B------:R-:W-:Y:S01]  /*1310*/  IMAD.MOV.U32 R18, RZ, RZ, R20 ;  /* 0x000000ffff127224 */ /* 0x000fe200078e0014 */
[----:B------:R-:W-:-:S07]  /*1320*/  MOV R20, 0x1340 ;  /* 0x0000134000147802 */ /* 0x000fce0000000f00 */
[----:B------:R-:W-:Y:S05]  /*1330*/  CALL.REL.NOINC `($__internal_0_$__cuda_sm20_sqrt_rn_f32_slowpath) ;  /* 0x00000018007c7944 */ /* 0x000fea0003c00000 */
[----:B------:R-:W-:Y:S05]  /*1340*/  BRA `(.L_x_40) ;  /* 0x0000000000107947 */ /* 0x000fea0003800000 */
.L_x_39:
[----:B------:R-:W-:Y:S01]  /*1350*/  FMUL.FTZ R21, R20, R19 ;  /* 0x0000001314157220 */ /* 0x000fe20000410000 */
[----:B------:R-:W-:-:S03]  /*1360*/  FMUL.FTZ R19, R19, 0.5 ;  /* 0x3f00000013137820 */ /* 0x000fc60000410000 */
[----:B------:R-:W-:-:S04]  /*1370*/  FFMA R18, -R21, R21, R20 ;  /* 0x0000001515127223 */ /* 0x000fc80000000114 */
[----:B------:R-:W-:-:S07]  /*1380*/  FFMA R21, R18, R19, R21 ;  /* 0x0000001312157223 */ /* 0x000fce0000000015 */
.L_x_40:
[----:B------:R-:W-:Y:S05]  /*1390*/  BSYNC.RECONVERGENT B3 ;  /* 0x0000000000037941 */ /* 0x000fea0003800200 */
.L_x_38:
[----:B------:R-:W0:Y:S01]  /*13a0*/  LDS R30, [R23+0x8] ;  /* 0x00000800171e7984 */ /* 0x000e220000000800 */
[----:B------:R-:W1:Y:S01]  /*13b0*/  F2F.F64.F32 R20, R21 ;  /* 0x0000001500147310 */ /* 0x000e620000201800 */
[----:B------:R-:W-:Y:S01]  /*13c0*/  BSSY.RECONVERGENT B3, `(.L_x_41) ;  /* 0x000001f000037945 */ /* 0x000fe20003800200 */
[----:B-1----:R-:W-:-:S06]  /*13d0*/  DADD R20, -R20, 3 ;  /* 0x4008000014147429 */ /* 0x002fcc0000000100 */
[----:B0-----:R-:W0:Y:S02]  /*13e0*/  F2F.F64.F32 R18, R30 ;  /* 0x0000001e00127310 */ /* 0x001e240000201800 */
[----:B0-----:R-:W-:Y:S02]  /*13f0*/  DADD R18, R20, -R18 ;  /* 0x0000000014127229 */ /* 0x001fe40000000812 */
[----:B------:R-:W0:Y:S04]  /*1400*/  LDS R20, [R26+0x28] ;  /* 0x000028001a147984 */ /* 0x000e280000000800 */
[----:B------:R-:W1:Y:S04]  /*1410*/  LDS R21, [R26+0x2c] ;  /* 0x00002c001a157984 */ /* 0x000e680000000800 */
[----:B------:R-:W2:Y:S02]  /*1420*/  F2F.F32.F64 R18, R18 ;  /* 0x0000001200127310 */ /* 0x000ea40000301000 */
[----:B--2---:R-:W-:-:S02]  /*1430*/  FSETP.GEU.AND P1, PT, R28, R18, PT ;  /* 0x000000121c00720b */ /* 0x004fc40003f2e000 */
[----:B------:R-:W-:Y:S02]  /*1440*/  FSETP.GEU.AND P2, PT, R25, R18, PT ;  /* 0x000000121900720b */ /* 0x000fe40003f4e000 */
[----:B------:R-:W-:-:S09]  /*1450*/  FSEL R27, R18, R28, !P1 ;  /* 0x0000001c121b7208 */ /* 0x000fd20004800000 */
[----:B------:R-:W-:Y:S02]  /*1460*/  @P1 FSEL R28, R18, R25, !P2 ;  /* 0x00000019121c1208 */ /* 0x000fe40005000000 */
[----:B------:R-:W2:Y:S01]  /*1470*/  LDS R25, [R26+0x24] ;  /* 0x000024001a197984 */ /* 0x000ea20000000800 */
[----:B------:R-:W-:Y:S01]  /*1480*/  @!P1 IADD3 R29, PT, PT, R24, 0x2, RZ ;  /* 0x00000002181d9810 */ /* 0x000fe20007ffe0ff */
[----:B0-----:R-:W-:-:S04]  /*1490*/  FADD R20, -R9, R20 ;  /* 0x0000001409147221 */ /* 0x001fc80000000100 */
[----:B------:R-:W-:Y:S01]  /*14a0*/  FMUL R20, R20, R20 ;  /* 0x0000001414147220 */ /* 0x000fe20000400000 */
[----:B-1----:R-:W-:Y:S01]  /*14b0*/  FADD R21, -R10, R21 ;  /* 0x000000150a157221 */ /* 0x002fe20000000100 */
[----:B--2---:R-:W-:-:S04]  /*14c0*/  FADD R25, -R8, R25 ;  /* 0x0000001908197221 */ /* 0x004fc80000000100 */
        /* <DEDUP_REMOVED lines=10> */
.L_x_42:
[----:B------:R-:W-:Y:S01]  /*1570*/  FMUL.FTZ R21, R20, R19 ;  /* 0x0000001314157220 */ /* 0x000fe20000410000 */
[----:B------:R-:W-:-:S03]  /*1580*/  FMUL.FTZ R19, R19, 0.5 ;  /* 0x3f00000013137820 */ /* 0x000fc60000410000 */
[----:B------:R-:W-:-:S04]  /*1590*/  FFMA R18, -R21, R21, R20 ;  /* 0x0000001515127223 */ /* 0x000fc80000000114 */
[----:B------:R-:W-:-:S07]  /*15a0*/  FFMA R21, R18, R19, R21 ;  /* 0x0000001312157223 */ /* 0x000fce0000000015 */
.L_x_43:
[----:B------:R-:W-:Y:S05]  /*15b0*/  BSYNC.RECONVERGENT B3 ;  /* 0x0000000000037941 */ /* 0x000fea0003800200 */
.L_x_41:
[----:B------:R-:W0:Y:S01]  /*15c0*/  LDS R25, [R23+0xc] ;  /* 0x00000c0017197984 */ /* 0x000e220000000800 */
[----:B------:R-:W1:Y:S01]  /*15d0*/  F2F.F64.F32 R20, R21 ;  /* 0x0000001500147310 */ /* 0x000e620000201800 */
[----:B------:R-:W-:Y:S01]  /*15e0*/  VIADD R22, R22, 0x4 ;  /* 0x0000000416167836 */ /* 0x000fe20000000000 */
[----:B------:R-:W-:-:S04]  /*15f0*/  IADD3 R13, PT, PT, R13, 0x4, RZ ;  /* 0x000000040d0d7810 */ /* 0x000fc80007ffe0ff */
[----:B------:R-:W-:Y:S01]  /*1600*/  ISETP.NE.AND P3, PT, R22, R17, PT ;  /* 0x000000111600720c */ /* 0x000fe20003f65270 */
[----:B-1----:R-:W-:Y:S01]  /*1610*/  DADD R20, -R20, 3 ;  /* 0x4008000014147429 */ /* 0x002fe20000000100 */
[----:B0-----:R-:W0:Y:S07]  /*1620*/  F2F.F64.F32 R18, R25 ;  /* 0x0000001900127310 */ /* 0x001e2e0000201800 */
[----:B0-----:R-:W-:-:S10]  /*1630*/  DADD R18, R20, -R18 ;  /* 0x0000000014127229 */ /* 0x001fd40000000812 */
[----:B------:R-:W0:Y:S02]  /*1640*/  F2F.F32.F64 R18, R18 ;  /* 0x0000001200127310 */ /* 0x000e240000301000 */
[-C--:B0-----:R-:W-:Y:S02]  /*1650*/  FSETP.GEU.AND P1, PT, R27, R18.reuse, PT ;  /* 0x000000121b00720b */ /* 0x081fe40003f2e000 */
[----:B------:R-:W-:Y:S02]  /*1660*/  FSETP.GEU.AND P2, PT, R28, R18, PT ;  /* 0x000000121c00720b */ /* 0x000fe40003f4e000 */
[----:B------:R-:W-:-:S09]  /*1670*/  FSEL R23, R18, R27, !P1 ;  /* 0x0000001b12177208 */ /* 0x000fd20004800000 */
[----:B------:R-:W-:Y:S01]  /*1680*/  @P1 FSEL R27, R18, R28, !P2 ;  /* 0x0000001c121b1208 */ /* 0x000fe20005000000 */
[----:B------:R-:W-:-:S04]  /*1690*/  @!P1 VIADD R29, R24, 0x3 ;  /* 0x00000003181d9836 */ /* 0x000fc80000000000 */
[----:B------:R-:W-:Y:S02]  /*16a0*/  IMAD.MOV.U32 R28, RZ, RZ, R29 ;  /* 0x000000ffff1c7224 */ /* 0x000fe400078e001d */
[----:B------:R-:W-:Y:S01]  /*16b0*/  IMAD.MOV.U32 R24, RZ, RZ, R27 ;  /* 0x000000ffff187224 */ /* 0x000fe200078e001b */
[----:B------:R-:W-:Y:S06]  /*16c0*/  @P3 BRA `(.L_x_44) ;  /* 0xfffffff4009c3947 */ /* 0x000fec000383ffff */
.L_x_31:
[----:B------:R-:W-:Y:S05]  /*16d0*/  BSYNC.RECONVERGENT B2 ;  /* 0x0000000000027941 */ /* 0x000fea0003800200 */
.L_x_30:
[----:B------:R-:W-:-:S13]  /*16e0*/  ISETP.NE.AND P1, PT, R16, RZ, PT ;  /* 0x000000ff1000720c */ /* 0x000fda0003f25270 */
[----:B------:R-:W-:Y:S05]  /*16f0*/  @!P1 BRA `(.L_x_29) ;  /* 0x0000000800089947 */ /* 0x000fea0003800000 */
[----:B------:R-:W-:Y:S01]  /*1700*/  ISETP.NE.AND P1, PT, R16, 0x1, PT ;  /* 0x000000011000780c */ /* 0x000fe20003f25270 */
[----:B------:R-:W-:-:S12]  /*1710*/  BSSY.RECONVERGENT B2, `(.L_x_45) ;  /* 0x0000051000027945 */ /* 0x000fd80003800200 */
[----:B------:R-:W-:Y:S05]  /*1720*/  @!P1 BRA `(.L_x_46) ;  /* 0x00000004003c9947 */ /* 0x000fea0003800000 */
[----:B------:R-:W0:Y:S01]  /*1730*/  S2R R17, SR_CgaCtaId ;  /* 0x0000000000117919 */ /* 0x000e220000008800 */
[----:B------:R-:W-:Y:S01]  /*1740*/  MOV R16, 0x400 ;  /* 0x0000040000107802 */ /* 0x000fe20000000f00 */
[----:B------:R-:W-:Y:S03]  /*1750*/  BSSY.RECONVERGENT B3, `(.L_x_47) ;  /* 0x0000017000037945 */ /* 0x000fe60003800200 */
        /* <DEDUP_REMOVED lines=15> */
[----:B------:R-:W-:-:S07]  /*1850*/  MOV R20, 0x1870 ;  /* 0x0000187000147802 */ /* 0x000fce0000000f00 */
[----:B------:R-:W-:Y:S05]  /*1860*/  CALL.REL.NOINC `($__internal_0_$__cuda_sm20_sqrt_rn_f32_slowpath) ;  /* 0x0000001400307944 */ /* 0x000fea0003c00000 */
[----:B------:R-:W-:Y:S05]  /*1870*/  BRA `(.L_x_49) ;  /* 0x0000000000107947 */ /* 0x000fea0003800000 */
.L_x_48:
[----:B------:R-:W-:Y:S01]  /*1880*/  FMUL.FTZ R21, R18, R17 ;  /* 0x0000001112157220 */ /* 0x000fe20000410000 */
[----:B------:R-:W-:-:S03]  /*1890*/  FMUL.FTZ R17, R17, 0.5 ;  /* 0x3f00000011117820 */ /* 0x000fc60000410000 */
[----:B------:R-:W-:-:S04]  /*18a0*/  FFMA R16, -R21, R21, R18 ;  /* 0x0000001515107223 */ /* 0x000fc80000000112 */
[----:B------:R-:W-:-:S07]  /*18b0*/  FFMA R21, R16, R17, R21 ;  /* 0x0000001110157223 */ /* 0x000fce0000000015 */
.L_x_49:
[----:B------:R-:W-:Y:S05]  /*18c0*/  BSYNC.RECONVERGENT B3 ;  /* 0x0000000000037941 */ /* 0x000fea0003800200 */
.L_x_47:
[----:B------:R-:W0:Y:S01]  /*18d0*/  S2UR UR5, SR_CgaCtaId ;  /* 0x00000000000579c3 */ /* 0x000e220000008800 */
[----:B------:R-:W-:Y:S01]  /*18e0*/  UMOV UR4, 0x400 ;  /* 0x0000040000047882 */ /* 0x000fe20000000000 */
[----:B------:R-:W1:Y:S01]  /*18f0*/  LDS R26, [R25+0x10] ;  /* 0x00001000191a7984 */ /* 0x000e620000000800 */
[----:B------:R-:W-:Y:S01]  /*1900*/  UIADD3 UR4, UPT, UPT, UR4, 0x6000, URZ ;  /* 0x0000600004047890 */ /* 0x000fe2000fffe0ff */
[----:B------:R-:W2:Y:S01]  /*1910*/  F2F.F64.F32 R18, R21 ;  /* 0x0000001500127310 */ /* 0x000ea20000201800 */
[----:B------:R-:W-:Y:S01]  /*1920*/  BSSY.RECONVERGENT B3, `(.L_x_50) ;  /* 0x0000023000037945 */ /* 0x000fe20003800200 */
[----:B------:R-:W3:Y:S04]  /*1930*/  LDS R27, [R25+0xc] ;  /* 0x00000c00191b7984 */ /* 0x000ee80000000800 */
[----:B------:R-:W4:Y:S01]  /*1940*/  LDS R29, [R25+0x14] ;  /* 0x00001400191d7984 */ /* 0x000f220000000800 */
[----:B--2---:R-:W-:Y:S01]  /*1950*/  DADD R18, -R18, 3 ;  /* 0x4008000012127429 */ /* 0x004fe20000000100 */
[----:B0-----:R-:W-:-:S06]  /*1960*/  ULEA UR4, UR5, UR4, 0x18 ;  /* 0x0000000405047291 */ /* 0x001fcc000f8ec0ff */
[----:B------:R-:W-:-:S05]  /*1970*/  LEA R22, R13, UR4, 0x2 ;  /* 0x000000040d167c11 */ /* 0x000fca000f8e10ff */
[----:B------:R-:W0:Y:S01]  /*1980*/  LDS R20, [R22] ;  /* 0x0000000016147984 */ /* 0x000e220000000800 */
[----:B-1----:R-:W-:Y:S01]  /*1990*/  FADD R26, -R9, R26 ;  /* 0x0000001a091a7221 */ /* 0x002fe20000000100 */
[----:B---3--:R-:W-:-:S03]  /*19a0*/  FADD R27, -R8, R27 ;  /* 0x0000001b081b7221 */ /* 0x008fc60000000100 */
[----:B------:R-:W-:Y:S01]  /*19b0*/  FMUL R26, R26, R26 ;  /* 0x0000001a1a1a7220 */ /* 0x000fe20000400000 */
[----:B----4-:R-:W-:-:S03]  /*19c0*/  FADD R29, -R10, R29 ;  /* 0x0000001d0a1d7221 */ /* 0x010fc60000000100 */
[----:B------:R-:W-:-:S04]  /*19d0*/  FFMA R26, R27, R27, R26 ;  /* 0x0000001b1b1a7223 */ /* 0x000fc8000000001a */
[----:B------:R-:W-:Y:S01]  /*19e0*/  FFMA R26, R29, R29, R26 ;  /* 0x0000001d1d1a7223 */ /* 0x000fe2000000001a */
[----:B0-----:R-:W0:Y:S02]  /*19f0*/  F2F.F64.F32 R16, R20 ;  /* 0x0000001400107310 */ /* 0x001e240000201800 */
[----:B0-----:R-:W-:Y:S02]  /*1a00*/  DADD R16, R18, -R16 ;  /* 0x0000000012107229 */ /* 0x001fe40000000810 */
[----:B------:R-:W-:-:S04]  /*1a10*/  IADD3 R18, PT, PT, R26, -0xd000000, RZ ;  /* 0xf30000001a127810 */ /* 0x000fc80007ffe0ff */
[----:B------:R0:W1:Y:S01]  /*1a20*/  MUFU.RSQ R19, R26 ;  /* 0x0000001a00137308 */ /* 0x0000620000001400 */
[----:B------:R-:W-:-:S07]  /*1a30*/  ISETP.GT.U32.AND P3, PT, R18, 0x727fffff, PT ;  /* 0x727fffff1200780c */ /* 0x000fce0003f64070 */
[----:B------:R2:W3:Y:S02]  /*1a40*/  F2F.F32.F64 R16, R16 ;  /* 0x0000001000107310 */ /* 0x0004e40000301000 */
[----:B--2---:R-:W-:Y:S01]  /*1a50*/  IMAD.IADD R17, R13, 0x1, R14 ;  /* 0x000000010d117824 */ /* 0x004fe200078e020e */
[-C--:B---3--:R-:W-:Y:S02]  /*1a60*/  FSETP.GEU.AND P2, PT, R24, R16.reuse, PT ;  /* 0x000000101800720b */ /* 0x088fe40003f4e000 */
[C---:B------:R-:W-:Y:S02]  /*1a70*/  FSETP.GEU.AND P1, PT, R23.reuse, R16, PT ;  /* 0x000000101700720b */ /* 0x040fe40003f2e000 */
[C---:B------:R-:W-:Y:S02]  /*1a80*/  FSEL R18, R16.reuse, R24, !P2 ;  /* 0x0000001810127208 */ /* 0x040fe40005000000 */
[----:B------:R-:W-:Y:S02]  /*1a90*/  FSEL R24, R16, R23, !P1 ;  /* 0x0000001710187208 */ /* 0x000fe40004800000 */
[----:B------:R-:W-:-:S02]  /*1aa0*/  FSEL R16, R23, R18, !P1 ;  /* 0x0000001217107208 */ /* 0x000fc40004800000 */
[----:B------:R-:W-:Y:S01]  /*1ab0*/  SEL R28, R17, R28, !P1 ;  /* 0x0000001c111c7207 */ /* 0x000fe20004800000 */
[----:B01----:R-:W-:Y:S06]  /*1ac0*/  @!P3 BRA `(.L_x_51) ;  /* 0x000000000010b947 */ /* 0x003fec0003800000 */
[----:B------:R-:W-:Y:S01]  /*1ad0*/  IMAD.MOV.U32 R18, RZ, RZ, R26 ;  /* 0x000000ffff127224 */ /* 0x000fe200078e001a */
[----:B------:R-:W-:-:S07]  /*1ae0*/  MOV R20, 0x1b00 ;  /* 0x00001b0000147802 */ /* 0x000fce0000000f00 */
[----:B------:R-:W-:Y:S05]  /*1af0*/  CALL.REL.NOINC `($__internal_0_$__cuda_sm20_sqrt_rn_f32_slowpath) ;  /* 0x00000010008c7944 */ /* 0x000fea0003c00000 */
[----:B------:R-:W-:Y:S05]  /*1b00*/  BRA `(.L_x_52) ;  /* 0x0000000000107947 */ /* 0x000fea0003800000 */
.L_x_51:
[----:B------:R-:W-:Y:S01]  /*1b10*/  FMUL.FTZ R21, R26, R19 ;  /* 0x000000131a157220 */ /* 0x000fe20000410000 */
[----:B------:R-:W-:-:S03]  /*1b20*/  FMUL.FTZ R19, R19, 0.5 ;  /* 0x3f00000013137820 */ /* 0x000fc60000410000 */
[----:B------:R-:W-:-:S04]  /*1b30*/  FFMA R18, -R21, R21, R26 ;  /* 0x0000001515127223 */ /* 0x000fc8000000011a */
[----:B------:R-:W-:-:S07]  /*1b40*/  FFMA R21, R18, R19, R21 ;  /* 0x0000001312157223 */ /* 0x000fce0000000015 */
.L_x_52:
[----:B------:R-:W-:Y:S05]  /*1b50*/  BSYNC.RECONVERGENT B3 ;  /* 0x0000000000037941 */ /* 0x000fea0003800200 */
.L_x_50:
[----:B------:R-:W0:Y:S01]  /*1b60*/  LDS R22, [R22+0x4] ;  /* 0x0000040016167984 */ /* 0x000e220000000800 */
[----:B------:R-:W1:Y:S01]  /*1b70*/  F2F.F64.F32 R20, R21 ;  /* 0x0000001500147310 */ /* 0x000e620000201800 */
[----:B------:R-:W-:Y:S01]  /*1b80*/  IADD3 R13, PT, PT, R13, 0x2, RZ ;  /* 0x000000020d0d7810 */ /* 0x000fe20007ffe0ff */
[----:B-1----:R-:W-:-:S06]  /*1b90*/  DADD R20, -R20, 3 ;  /* 0x4008000014147429 */ /* 0x002fcc0000000100 */
[----:B0-----:R-:W0:Y:S02]  /*1ba0*/  F2F.F64.F32 R18, R22 ;  /* 0x0000001600127310 */ /* 0x001e240000201800 */
[----:B0-----:R-:W-:-:S10]  /*1bb0*/  DADD R18, R20, -R18 ;  /* 0x0000000014127229 */ /* 0x001fd40000000812 */
[----:B------:R-:W0:Y:S02]  /*1bc0*/  F2F.F32.F64 R19, R18 ;  /* 0x0000001200137310 */ /* 0x000e240000301000 */
[-C--:B0-----:R-:W-:Y:S02]  /*1bd0*/  FSETP.GEU.AND P1, PT, R24, R19.reuse, PT ;  /* 0x000000131800720b */ /* 0x081fe40003f2e000 */
[----:B------:R-:W-:Y:S02]  /*1be0*/  FSETP.GEU.AND P2, PT, R16, R19, PT ;  /* 0x000000131000720b */ /* 0x000fe40003f4e000 */
[----:B------:R-:W-:-:S09]  /*1bf0*/  FSEL R23, R19, R24, !P1 ;  /* 0x0000001813177208 */ /* 0x000fd20004800000 */
[----:B------:R-:W-:Y:S01]  /*1c00*/  @!P1 VIADD R28, R17, 0x1 ;  /* 0x00000001111c9836 */ /* 0x000fe20000000000 */
[----:B------:R-:W-:-:S07]  /*1c10*/  @P1 FSEL R24, R19, R16, !P2 ;  /* 0x0000001013181208 */ /* 0x000fce0005000000 */
.L_x_46:
[----:B------:R-:W-:Y:S05]  /*1c20*/  BSYNC.RECONVERGENT B2 ;  /* 0x0000000000027941 */ /* 0x000fea0003800200 */
.L_x_45:
[----:B------:R-:W-:-:S04]  /*1c30*/  LOP3.LUT R15, R15, 0x1, RZ, 0xc0, !PT ;  /* 0x000000010f0f7812 */ /* 0x000fc800078ec0ff */
[----:B------:R-:W-:-:S13]  /*1c40*/  ISETP.NE.U32.AND P1, PT, R15, 0x1, PT ;  /* 0x000000010f00780c */ /* 0x000fda0003f25070 */
[----:B------:R-:W-:Y:S05]  /*1c50*/  @P1 BRA `(.L_x_29) ;  /* 0x0000000000b01947 */ /* 0x000fea0003800000 */
        /* <DEDUP_REMOVED lines=21> */
.L_x_54:
[----:B------:R-:W-:Y:S01]  /*1db0*/  FMUL.FTZ R21, R18, R17 ;  /* 0x0000001112157220 */ /* 0x000fe20000410000 */
[----:B------:R-:W-:-:S03]  /*1dc0*/  FMUL.FTZ R15, R17, 0.5 ;  /* 0x3f000000110f7820 */ /* 0x000fc60000410000 */
[----:B------:R-:W-:-:S04]  /*1dd0*/  FFMA R16, -R21, R21, R18 ;  /* 0x0000001515107223 */ /* 0x000fc80000000112 */
[----:B------:R-:W-:-:S07]  /*1de0*/  FFMA R21, R16, R15, R21 ;  /* 0x0000000f10157223 */ /* 0x000fce0000000015 */
.L_x_55:
[----:B------:R-:W-:Y:S05]  /*1df0*/  BSYNC.RECONVERGENT B2 ;  /* 0x0000000000027941 */ /* 0x000fea0003800200 */
.L_x_53:
[----:B------:R-:W0:Y:S01]  /*1e00*/  S2UR UR5, SR_CgaCtaId ;  /* 0x00000000000579c3 */ /* 0x000e220000008800 */
[----:B------:R-:W-:Y:S01]  /*1e10*/  UMOV UR4, 0x400 ;  /* 0x0000040000047882 */ /* 0x000fe20000000000 */
[----:B------:R-:W1:Y:S01]  /*1e20*/  F2F.F64.F32 R18, R21 ;  /* 0x0000001500127310 */ /* 0x000e620000201800 */
[----:B------:R-:W-:Y:S01]  /*1e30*/  UIADD3 UR4, UPT, UPT, UR4, 0x6000, URZ ;  /* 0x0000600004047890 */ /* 0x000fe2000fffe0ff */
[----:B-1----:R-:W-:-:S03]  /*1e40*/  DADD R18, -R18, 3 ;  /* 0x4008000012127429 */ /* 0x002fc60000000100 */
[----:B0-----:R-:W-:-:S06]  /*1e50*/  ULEA UR4, UR5, UR4, 0x18 ;  /* 0x0000000405047291 */ /* 0x001fcc000f8ec0ff */
[----:B------:R-:W-:-:S06]  /*1e60*/  LEA R15, R13, UR4, 0x2 ;  /* 0x000000040d0f7c11 */ /* 0x000fcc000f8e10ff */
[----:B------:R-:W0:Y:S02]  /*1e70*/  LDS R15, [R15] ;  /* 0x000000000f0f7984 */ /* 0x000e240000000800 */
[----:B0-----:R-:W0:Y:S02]  /*1e80*/  F2F.F64.F32 R16, R15 ;  /* 0x0000000f00107310 */ /* 0x001e240000201800 */
[----:B0-----:R-:W-:-:S10]  /*1e90*/  DADD R16, R18, -R16 ;  /* 0x0000000012107229 */ /* 0x001fd40000000810 */
[----:B------:R-:W0:Y:S02]  /*1ea0*/  F2F.F32.F64 R16, R16 ;  /* 0x0000001000107310 */ /* 0x000e240000301000 */
[-C--:B0-----:R-:W-:Y:S02]  /*1eb0*/  FSETP.GEU.AND P1, PT, R23, R16.reuse, PT ;  /* 0x000000101700720b */ /* 0x081fe40003f2e000 */
[----:B------:R-:W-:Y:S02]  /*1ec0*/  FSETP.GEU.AND P2, PT, R24, R16, PT ;  /* 0x000000101800720b */ /* 0x000fe40003f4e000 */
[----:B------:R-:W-:-:S09]  /*1ed0*/  FSEL R18, R16, R23, !P1 ;  /* 0x0000001710127208 */ /* 0x000fd20004800000 */
[----:B------:R-:W-:Y:S01]  /*1ee0*/  @P1 FSEL R23, R16, R24, !P2 ;  /* 0x0000001810171208 */ /* 0x000fe20005000000 */
[----:B------:R-:W-:-:S04]  /*1ef0*/  @!P1 IMAD.IADD R28, R13, 0x1, R14 ;  /* 0x000000010d1c9824 */ /* 0x000fc800078e020e */
[----:B------:R-:W-:Y:S01]  /*1f00*/  IMAD.MOV.U32 R24, RZ, RZ, R23 ;  /* 0x000000ffff187224 */ /* 0x000fe200078e0017 */
[----:B------:R-:W-:-:S07]  /*1f10*/  MOV R23, R18 ;  /* 0x0000001200177202 */ /* 0x000fce0000000f00 */
.L_x_29:
[----:B------:R-:W-:Y:S05]  /*1f20*/  BSYNC.RECONVERGENT B1 ;  /* 0x0000000000017941 */ /* 0x000fea0003800200 */
.L_x_28:
[----:B------:R-:W-:Y:S06]  /*1f30*/  BAR.SYNC.DEFER_BLOCKING 0x0 ;  /* 0x0000000000007b1d */ /* 0x000fec0000010000 */
[----:B------:R-:W-:Y:S05]  /*1f40*/  @!P0 BRA `(.L_x_56) ;  /* 0xffffffe800208947 */ /* 0x000fea000383ffff */
.L_x_22:
[----:B------:R-:W1:Y:S01]  /*1f50*/  S2R R12, SR_CgaCtaId ;  /* 0x00000000000c7919 */ /* 0x000e620000008800 */
[----:B------:R-:W-:Y:S01]  /*1f60*/  MOV R17, 0x400 ;  /* 0x0000040000117802 */ /* 0x000fe20000000f00 */
[----:B------:R-:W-:Y:S05]  /*1f70*/  WARPSYNC.ALL ;  /* 0x0000000000007948 */ /* 0x000fea0003800000 */
[----:B------:R-:W-:Y:S01]  /*1f80*/  VIADD R13, R17, 0x8000 ;  /* 0x00008000110d7836 */ /* 0x000fe20000000000 */
[----:B------:R-:W-:Y:S01]  /*1f90*/  ISETP.NE.AND P0, PT, R11, RZ, PT ;  /* 0x000000ff0b00720c */ /* 0x000fe20003f05270 */
[C---:B0-----:R-:W-:Y:S02]  /*1fa0*/  VIADD R15, R17.reuse, 0x9000 ;  /* 0x00009000110f7836 */ /* 0x041fe40000000000 */
[----:B------:R-:W-:Y:S01]  /*1fb0*/  VIADD R17, R17, 0xa000 ;  /* 0x0000a00011117836 */ /* 0x000fe20000000000 */
[----:B------:R-:W-:-:S02]  /*1fc0*/  ISETP.EQ.OR P0, PT, R6, -0x1, P0 ;  /* 0xffffffff0600780c */ /* 0x000fc40000702670 */
[C---:B-1----:R-:W-:Y:S02]  /*1fd0*/  LEA R13, R12.reuse, R13, 0x18 ;  /* 0x0000000d0c0d7211 */ /* 0x042fe400078ec0ff */
[C---:B------:R-:W-:Y:S02]  /*1fe0*/  LEA R15, R12.reuse, R15, 0x18 ;  /* 0x0000000f0c0f7211 */ /* 0x040fe400078ec0ff */
[----:B------:R-:W-:Y:S02]  /*1ff0*/  LEA R17, R12, R17, 0x18 ;  /* 0x000000110c117211 */ /* 0x000fe400078ec0ff */
[C---:B------:R-:W-:Y:S01]  /*2000*/  LEA R12, R0.reuse, R13, 0x2 ;  /* 0x0000000d000c7211 */ /* 0x040fe200078e10ff */
[C---:B------:R-:W-:Y:S02]  /*2010*/  IMAD R19, R0.reuse, 0x4, R15 ;  /* 0x0000000400137824 */ /* 0x040fe400078e020f */
[----:B------:R-:W-:Y:S02]  /*2020*/  IMAD R21, R0, 0x4, R17 ;  /* 0x0000000400157824 */ /* 0x000fe400078e0211 */
[----:B------:R0:W-:Y:S04]  /*2030*/  STS [R12], R23 ;  /* 0x000000170c007388 */ /* 0x0001e80000000800 */
[----:B------:R0:W-:Y:S04]  /*2040*/  STS [R19], R24 ;  /* 0x0000001813007388 */ /* 0x0001e80000000800 */
[----:B------:R0:W-:Y:S01]  /*2050*/  STS [R21], R28 ;  /* 0x0000001c15007388 */ /* 0x0001e20000000800 */
[----:B------:R-:W-:Y:S06]  /*2060*/  BAR.SYNC.DEFER_BLOCKING 0x0 ;  /* 0x0000000000007b1d */ /* 0x000fec0000010000 */
[----:B------:R-:W-:Y:S05]  /*2070*/  @P0 BRA `(.L_x_19) ;  /* 0x0000000c00100947 */ /* 0x000fea0003800000 */
[----:B------:R-:W-:Y:S01]  /*2080*/  IMAD.IADD R11, R7, 0x1, R0 ;  /* 0x00000001070b7824 */ /* 0x000fe200078e0200 */
[----:B------:R-:W-:Y:S04]  /*2090*/  BSSY.RECONVERGENT B1, `(.L_x_57) ;  /* 0x00000ab000017945 */ /* 0x000fe80003800200 */
[----:B------:R-:W-:-:S13]  /*20a0*/  ISETP.GE.U32.AND P0, PT, R4, R11, PT ;  /* 0x0000000b0400720c */ /* 0x000fda0003f06070 */
[----:B------:R-:W-:Y:S05]  /*20b0*/  @P0 BRA `(.L_x_58) ;  /* 0x0000000800a00947 */ /* 0x000fea0003800000 */
[----:B------:R-:W-:Y:S01]  /*20c0*/  IADD3 R11, PT, PT, R7, -0x2, RZ ;  /* 0xfffffffe070b7810 */ /* 0x000fe20007ffe0ff */
[----:B------:R-:W-:Y:S01]  /*20d0*/  BSSY.RECONVERGENT B2, `(.L_x_59) ;  /* 0x0000047000027945 */ /* 0x000fe20003800200 */
[----:B------:R-:W-:Y:S02]  /*20e0*/  IMAD.MOV.U32 R16, RZ, RZ, R4 ;  /* 0x000000ffff107224 */ /* 0x000fe400078e0004 */
[----:B------:R-:W-:Y:S01]  /*20f0*/  ISETP.GE.U32.AND P0, PT, R11, 0x7, PT ;  /* 0x000000070b00780c */ /* 0x000fe20003f06070 */
[----:B------:R-:W-:-:S12]  /*2100*/  VIADD R11, R7, 0xffffffff ;  /* 0xffffffff070b7836 */ /* 0x000fd80000000000 */
[----:B------:R-:W-:Y:S05]  /*2110*/  @!P0 BRA `(.L_x_60) ;  /* 0x0000000400088947 */ /* 0x000fea0003800000 */
[----:B------:R-:W-:Y:S01]  /*2120*/  IMAD.MOV.U32 R7, RZ, RZ, RZ ;  /* 0x000000ffff077224 */ /* 0x000fe200078e00ff */
[----:B------:R-:W-:Y:S02]  /*2130*/  MOV R16, R4 ;  /* 0x0000000400107202 */ /* 0x000fe40000000f00 */
[----:B------:R-:W-:-:S07]  /*2140*/  LOP3.LUT R14, R11, 0xfffffff8, RZ, 0xc0, !PT ;  /* 0xfffffff80b0e7812 */ /* 0x000fce00078ec0ff */
.L_x_61:
[C---:B0-----:R-:W-:Y:S02]  /*2150*/  IMAD R19, R16.reuse, 0x4, R13 ;  /* 0x0000000410137824 */ /* 0x041fe400078e020d */
[----:B------:R-:W-:Y:S02]  /*2160*/  IMAD R18, R16, 0x4, R15 ;  /* 0x0000000410127824 */ /* 0x000fe400078e020f */
[----:B------:R-:W-:Y:S01]  /*2170*/  VIADD R7, R7, 0x8 ;  /* 0x0000000807077836 */ /* 0x000fe20000000000 */
[----:B------:R-:W0:Y:S04]  /*2180*/  LDS R12, [R19] ;  /* 0x00000000130c7984 */ /* 0x000e280000000800 */
[----:B------:R-:W-:Y:S04]  /*2190*/  LDS R25, [R19+0x4] ;  /* 0x0000040013197984 */ /* 0x000fe80000000800 */
[----:B------:R-:W-:Y:S01]  /*21a0*/  LDS R22, [R19+0x8] ;  /* 0x0000080013167984 */ /* 0x000fe20000000800 */
[----:B0-----:R-:W-:-:S13]  /*21b0*/  FSETP.GT.AND P0, PT, R12, R23, PT ;  /* 0x000000170c00720b */ /* 0x001fda0003f04000 */
[----:B------:R-:W0:Y:S02]  /*21c0*/  @P0 LDS R20, [R18] ;  /* 0x0000000012140984 */ /* 0x000e240000000800 */
[----:B0-----:R-:W-:Y:S02]  /*21d0*/  @P0 FMNMX R20, R20, R23, !PT ;  /* 0x0000001714140209 */ /* 0x001fe40007800000 */
[----:B------:R-:W-:Y:S01]  /*21e0*/  @!P0 FMNMX R20, R12, R24, !PT ;  /* 0x000000180c148209 */ /* 0x000fe20007800000 */
[----:B------:R-:W-:Y:S01]  /*21f0*/  @!P0 IMAD.MOV.U32 R12, RZ, RZ, R23 ;  /* 0x000000ffff0c8224 */ /* 0x000fe200078e0017 */
[----:B------:R-:W-:Y:S04]  /*2200*/  LDS R24, [R19+0xc] ;  /* 0x00000c0013187984 */ /* 0x000fe80000000800 */
[----:B------:R-:W-:-:S13]  /*2210*/  FSETP.GT.AND P1, PT, R25, R12, PT ;  /* 0x0000000c1900720b */ /* 0x000fda0003f24000 */
[----:B------:R-:W0:Y:S01]  /*2220*/  @P1 LDS R23, [R18+0x4] ;  /* 0x0000040012171984 */ /* 0x000e220000000800 */
[----:B------:R-:W-:Y:S01]  /*2230*/  @!P1 FMNMX R21, R25, R20, !PT ;  /* 0x0000001419159209 */ /* 0x000fe20007800000 */
[C---:B------:R-:W-:Y:S01]  /*2240*/  IMAD R20, R16.reuse, 0x4, R17 ;  /* 0x0000000410147824 */ /* 0x040fe200078e0211 */
[----:B------:R-:W-:-:S04]  /*2250*/  IADD3 R16, PT, PT, R16, 0x8, RZ ;  /* 0x0000000810107810 */ /* 0x000fc80007ffe0ff */
[----:B--2---:R-:W-:Y:S04]  /*2260*/  @P0 LDS R28, [R20] ;  /* 0x00000000141c0984 */ /* 0x004fe80000000800 */
[----:B------:R-:W-:Y:S01]  /*2270*/  @P1 LDS R28, [R20+0x4] ;  /* 0x00000400141c1984 */ /* 0x000fe20000000800 */
[----:B0-----:R-:W-:Y:S02]  /*2280*/  @P1 FMNMX R21, R12, R23, !PT ;  /* 0x000000170c151209 */ /* 0x001fe40007800000 */
[----:B------:R-:W-:-:S04]  /*2290*/  @P1 MOV R12, R25 ;  /* 0x00000019000c1202 */ /* 0x000fc80000000f00 */
[----:B------:R-:W-:-:S13]  /*22a0*/  FSETP.GT.AND P2, PT, R22, R12, PT ;  /* 0x0000000c1600720b */ /* 0x000fda0003f44000 */
[----:B------:R-:W0:Y:S01]  /*22b0*/  @P2 LDS R23, [R18+0x8] ;  /* 0x0000080012172984 */ /* 0x000e220000000800 */
[----:B------:R-:W-:-:S03]  /*22c0*/  @!P2 FMNMX R21, R22, R21, !PT ;  /* 0x000000151615a209 */ /* 0x000fc60007800000 */
[----:B------:R-:W-:Y:S01]  /*22d0*/  @P2 LDS R28, [R20+0x8] ;  /* 0x00000800141c2984 */ /* 0x000fe20000000800 */
[----:B0-----:R-:W-:Y:S01]  /*22e0*/  @P2 FMNMX R21, R12, R23, !PT ;  /* 0x000000170c152209 */ /* 0x001fe20007800000 */
[----:B------:R-:W-:Y:S02]  /*22f0*/  @P2 IMAD.MOV.U32 R12, RZ, RZ, R22 ;  /* 0x000000ffff0c2224 */ /* 0x000fe400078e0016 */
[----:B------:R-:W-:Y:S03]  /*2300*/  LDS R22, [R19+0x10] ;  /* 0x0000100013167984 */ /* 0x000fe60000000800 */
[----:B------:R-:W-:-:S13]  /*2310*/  FSETP.GT.AND P0, PT, R24, R12, PT ;  /* 0x0000000c1800720b */ /* 0x000fda0003f04000 */
[----:B------:R-:W0:Y:S01]  /*2320*/  @P0 LDS R23, [R18+0xc] ;  /* 0x00000c0012170984 */ /* 0x000e220000000800 */
[----:B------:R-:W-:-:S03]  /*2330*/  @!P0 FMNMX R21, R24, R21, !PT ;  /* 0x0000001518158209 */ /* 0x000fc60007800000 */
[----:B------:R-:W-:Y:S01]  /*2340*/  @P0 LDS R28, [R20+0xc] ;  /* 0x00000c00141c0984 */ /* 0x000fe20000000800 */
[----:B0-----:R-:W-:Y:S02]  /*2350*/  @P0 FMNMX R21, R12, R23, !PT ;  /* 0x000000170c150209 */ /* 0x001fe40007800000 */
[----:B------:R-:W-:Y:S02]  /*2360*/  @P0 MOV R12, R24 ;  /* 0x00000018000c0202 */ /* 0x000fe40000000f00 */
[----:B------:R-:W-:Y:S02]  /*2370*/  LDS R24, [R19+0x14] ;  /* 0x0000140013187984 */ /* 0x000fe40000000800 */
[----:B------:R-:W-:-:S13]  /*2380*/  FSETP.GT.AND P1, PT, R22, R12, PT ;  /* 0x0000000c1600720b */ /* 0x000fda0003f24000 */
[----:B------:R-:W0:Y:S01]  /*2390*/  @P1 LDS R23, [R18+0x10] ;  /* 0x0000100012171984 */ /* 0x000e220000000800 */
[----:B------:R-:W-:-:S03]  /*23a0*/  @!P1 FMNMX R21, R22, R21, !PT ;  /* 0x0000001516159209 */ /* 0x000fc60007800000 */
[----:B------:R-:W-:Y:S01]  /*23b0*/  @P1 LDS R28, [R20+0x10] ;  /* 0x00001000141c1984 */ /* 0x000fe20000000800 */
[----:B0-----:R-:W-:Y:S01]  /*23c0*/  @P1 FMNMX R21, R12, R23, !PT ;  /* 0x000000170c151209 */ /* 0x001fe20007800000 */
[----:B------:R-:W-:Y:S01]  /*23d0*/  @P1 IMAD.MOV.U32 R12, RZ, RZ, R22 ;  /* 0x000000ffff0c1224 */ /* 0x000fe200078e0016 */
[----:B------:R-:W-:Y:S01]  /*23e0*/  ISETP.NE.AND P1, PT, R7, R14, PT ;  /* 0x0000000e0700720c */ /* 0x000fe20003f25270 */
[----:B------:R-:W-:Y:S03]  /*23f0*/  LDS R22, [R19+0x18] ;  /* 0x0000180013167984 */ /* 0x000fe60000000800 */
        /* <DEDUP_REMOVED lines=12> */
[----:B------:R-:W-:-:S04]  /*24c0*/  @P0 MOV R12, R22 ;  /* 0x00000016000c0202 */ /* 0x000fc80000000f00 */
[----:B------:R-:W-:-:S13]  /*24d0*/  FSETP.GT.AND P0, PT, R23, R12, PT ;  /* 0x0000000c1700720b */ /* 0x000fda0003f04000 */
[----:B------:R-:W0:Y:S01]  /*24e0*/  @P0 LDS R21, [R18+0x1c] ;  /* 0x00001c0012150984 */ /* 0x000e220000000800 */
[----:B------:R-:W-:Y:S01]  /*24f0*/  @!P0 FMNMX R24, R23, R24, !PT ;  /* 0x0000001817188209 */ /* 0x000fe20007800000 */
[----:B------:R-:W-:Y:S02]  /*2500*/  @!P0 IMAD.MOV.U32 R23, RZ, RZ, R12 ;  /* 0x000000ffff178224 */ /* 0x000fe400078e000c */
[----:B------:R1:W2:Y:S01]  /*2510*/  @P0 LDS R28, [R20+0x1c] ;  /* 0x00001c00141c0984 */ /* 0x0002a20000000800 */
[----:B0-----:R-:W-:Y:S01]  /*2520*/  @P0 FMNMX R24, R21, R12, !PT ;  /* 0x0000000c15180209 */ /* 0x001fe20007800000 */
[----:B-1----:R-:W-:Y:S06]  /*2530*/  @P1 BRA `(.L_x_61) ;  /* 0xfffffffc00041947 */ /* 0x002fec000383ffff */
.L_x_60:
[----:B------:R-:W-:Y:S05]  /*2540*/  BSYNC.RECONVERGENT B2 ;  /* 0x0000000000027941 */ /* 0x000fea0003800200 */
.L_x_59:
[----:B------:R-:W-:-:S13]  /*2550*/  LOP3.LUT P0, R7, R11, 0x7, RZ, 0xc0, !PT ;  /* 0x000000070b077812 */ /* 0x000fda000780c0ff */
[----:B------:R-:W-:Y:S05]  /*2560*/  @!P0 BRA `(.L_x_58) ;  /* 0x0000000400748947 */ /* 0x000fea0003800000 */
[----:B------:R-:W-:Y:S01]  /*2570*/  ISETP.GE.U32.AND P1, PT, R7, 0x4, PT ;  /* 0x000000040700780c */ /* 0x000fe20003f26070 */
[----:B------:R-:W-:Y:S01]  /*2580*/  BSSY.RECONVERGENT B2, `(.L_x_62) ;  /* 0x000002b000027945 */ /* 0x000fe20003800200 */
[----:B0-----:R-:W-:-:S04]  /*2590*/  LOP3.LUT R19, R11, 0x3, RZ, 0xc0, !PT ;  /* 0x000000030b137812 */ /* 0x001fc800078ec0ff */
[----:B------:R-:W-:-:S07]  /*25a0*/  ISETP.NE.AND P0, PT, R19, RZ, PT ;  /* 0x000000ff1300720c */ /* 0x000fce0003f05270 */
[----:B------:R-:W-:Y:S06]  /*25b0*/  @!P1 BRA `(.L_x_63) ;  /* 0x00000000009c9947 */ /* 0x000fec0003800000 */
[----:B------:R-:W-:Y:S01]  /*25c0*/  IMAD R14, R16, 0x4, R13 ;  /* 0x00000004100e7824 */ /* 0x000fe200078e020d */
[----:B------:R-:W0:Y:S01]  /*25d0*/  S2UR UR6, SR_CgaCtaId ;  /* 0x00000000000679c3 */ /* 0x000e220000008800 */
[----:B------:R-:W-:Y:S02]  /*25e0*/  UMOV UR4, 0x400 ;  /* 0x0000040000047882 */ /* 0x000fe40000000000 */
[----:B------:R-:W-:Y:S01]  /*25f0*/  UIADD3 UR5, UPT, UPT, UR4, 0x9000, URZ ;  /* 0x0000900004057890 */ /* 0x000fe2000fffe0ff */
[----:B------:R-:W1:Y:S01]  /*2600*/  LDS R17, [R14] ;  /* 0x000000000e117984 */ /* 0x000e620000000800 */
[----:B------:R-:W-:-:S03]  /*2610*/  UIADD3 UR4, UPT, UPT, UR4, 0xa000, URZ ;  /* 0x0000a00004047890 */ /* 0x000fc6000fffe0ff */
[----:B------:R-:W-:Y:S04]  /*2620*/  LDS R20, [R14+0x4] ;  /* 0x000004000e147984 */ /* 0x000fe80000000800 */
[----:B------:R-:W-:Y:S01]  /*2630*/  LDS R22, [R14+0x8] ;  /* 0x000008000e167984 */ /* 0x000fe20000000800 */
[----:B0-----:R-:W-:Y:S02]  /*2640*/  ULEA UR5, UR6, UR5, 0x18 ;  /* 0x0000000506057291 */ /* 0x001fe4000f8ec0ff */
[----:B------:R-:W-:-:S04]  /*2650*/  ULEA UR4, UR6, UR4, 0x18 ;  /* 0x0000000406047291 */ /* 0x000fc8000f8ec0ff */
[----:B------:R-:W-:-:S05]  /*2660*/  IMAD.U32 R15, RZ, RZ, UR5 ;  /* 0x00000005ff0f7e24 */ /* 0x000fca000f8e00ff */
[----:B------:R-:W-:Y:S02]  /*2670*/  LEA R18, R16, R15, 0x2 ;  /* 0x0000000f10127211 */ /* 0x000fe400078e10ff */
[----:B-1----:R-:W-:-:S13]  /*2680*/  FSETP.GT.AND P1, PT, R17, R23, PT ;  /* 0x000000171100720b */ /* 0x002fda0003f24000 */
[----:B------:R-:W0:Y:S01]  /*2690*/  @P1 LDS R12, [R18] ;  /* 0x00000000120c1984 */ /* 0x000e220000000800 */
[----:B------:R-:W-:Y:S02]  /*26a0*/  @!P1 FMNMX R7, R24, R17, !PT ;  /* 0x0000001118079209 */ /* 0x000fe40007800000 */
[----:B0-----:R-:W-:Y:S01]  /*26b0*/  @P1 FMNMX R7, R23, R12, !PT ;  /* 0x0000000c17071209 */ /* 0x001fe20007800000 */
[----:B------:R-:W-:Y:S01]  /*26c0*/  @P1 IMAD.MOV.U32 R23, RZ, RZ, R17 ;  /* 0x000000ffff171224 */ /* 0x000fe200078e0011 */
[C---:B------:R-:W-:Y:S01]  /*26d0*/  LEA R17, R16.reuse, UR4, 0x2 ;  /* 0x0000000410117c11 */ /* 0x040fe2000f8e10ff */
[----:B------:R-:W-:-:S03]  /*26e0*/  VIADD R16, R16, 0x4 ;  /* 0x0000000410107836 */ /* 0x000fc60000000000 */
[----:B------:R-:W-:Y:S01]  /*26f0*/  FSETP.GT.AND P2, PT, R20, R23, PT ;  /* 0x000000171400720b */ /* 0x000fe20003f44000 */
[----:B--2---:R-:W-:-:S12]  /*2700*/  @P1 LDS R28, [R17] ;  /* 0x00000000111c1984 */ /* 0x004fd80000000800 */
        /* <DEDUP_REMOVED lines=14> */
[----:B------:R-:W-:-:S03]  /*27f0*/  @!P1 FMNMX R24, R20, R7, !PT ;  /* 0x0000000714189209 */ /* 0x000fc60007800000 */
[----:B------:R1:W3:Y:S01]  /*2800*/  @P1 LDS R28, [R17+0xc] ;  /* 0x00000c00111c1984 */ /* 0x0002e20000000800 */
[----:B0-----:R-:W-:Y:S01]  /*2810*/  @P1 FMNMX R24, R23, R12, !PT ;  /* 0x0000000c17181209 */ /* 0x001fe20007800000 */
[----:B-1----:R-:W-:-:S07]  /*2820*/  @P1 IMAD.MOV.U32 R23, RZ, RZ, R20 ;  /* 0x000000ffff171224 */ /* 0x002fce00078e0014 */
.L_x_63:
[----:B------:R-:W-:Y:S05]  /*2830*/  BSYNC.RECONVERGENT B2 ;  /* 0x0000000000027941 */ /* 0x000fea0003800200 */
.L_x_62:
[----:B------:R-:W-:Y:S05]  /*2840*/  @!P0 BRA `(.L_x_58) ;  /* 0x0000000000bc8947 */ /* 0x000fea0003800000 */
[----:B------:R-:W-:Y:S01]  /*2850*/  ISETP.NE.AND P0, PT, R19, 0x1, PT ;  /* 0x000000011300780c */ /* 0x000fe20003f05270 */
[----:B------:R-:W-:Y:S01]  /*2860*/  BSSY.RECONVERGENT B2, `(.L_x_64) ;  /* 0x000001d000027945 */ /* 0x000fe20003800200 */
[----:B------:R-:W-:-:S04]  /*2870*/  LOP3.LUT R11, R11, 0x1, RZ, 0xc0, !PT ;  /* 0x000000010b0b7812 */ /* 0x000fc800078ec0ff */
[----:B------:R-:W-:-:S07]  /*2880*/  ISETP.NE.U32.AND P1, PT, R11, 0x1, PT ;  /* 0x000000010b00780c */ /* 0x000fce0003f25070 */
[----:B------:R-:W-:Y:S06]  /*2890*/  @!P0 BRA `(.L_x_65) ;  /* 0x0000000000648947 */ /* 0x000fec0003800000 */
[----:B------:R-:W-:Y:S01]  /*28a0*/  LEA R14, R16, R13, 0x2 ;  /* 0x0000000d100e7211 */ /* 0x000fe200078e10ff */
[----:B------:R-:W0:Y:S01]  /*28b0*/  S2UR UR6, SR_CgaCtaId ;  /* 0x00000000000679c3 */ /* 0x000e220000008800 */
[----:B------:R-:W-:Y:S02]  /*28c0*/  UMOV UR4, 0x400 ;  /* 0x0000040000047882 */ /* 0x000fe40000000000 */
[----:B------:R-:W-:Y:S01]  /*28d0*/  UIADD3 UR5, UPT, UPT, UR4, 0x9000, URZ ;  /* 0x0000900004057890 */ /* 0x000fe2000fffe0ff */
[----:B------:R-:W1:Y:S01]  /*28e0*/  LDS R7, [R14] ;  /* 0x000000000e077984 */ /* 0x000e620000000800 */
[----:B------:R-:W-:-:S03]  /*28f0*/  UIADD3 UR4, UPT, UPT, UR4, 0xa000, URZ ;  /* 0x0000a00004047890 */ /* 0x000fc6000fffe0ff */
[----:B------:R-:W-:Y:S01]  /*2900*/  LDS R11, [R14+0x4] ;  /* 0x000004000e0b7984 */ /* 0x000fe20000000800 */
[----:B0-----:R-:W-:Y:S02]  /*2910*/  ULEA UR5, UR6, UR5, 0x18 ;  /* 0x0000000506057291 */ /* 0x001fe4000f8ec0ff */
[----:B------:R-:W-:-:S04]  /*2920*/  ULEA UR4, UR6, UR4, 0x18 ;  /* 0x0000000406047291 */ /* 0x000fc8000f8ec0ff */
[----:B------:R-:W-:Y:S02]  /*2930*/  IMAD.U32 R15, RZ, RZ, UR5 ;  /* 0x00000005ff0f7e24 */ /* 0x000fe4000f8e00ff */
[C---:B------:R-:W-:Y:S02]  /*2940*/  LEA R18, R16.reuse, UR4, 0x2 ;  /* 0x0000000410127c11 */ /* 0x040fe4000f8e10ff */
[C---:B------:R-:W-:Y:S02]  /*2950*/  IMAD R17, R16.reuse, 0x4, R15 ;  /* 0x0000000410117824 */ /* 0x040fe400078e020f */
[----:B------:R-:W-:Y:S01]  /*2960*/  VIADD R16, R16, 0x2 ;  /* 0x0000000210107836 */ /* 0x000fe20000000000 */
[----:B-1----:R-:W-:-:S13]  /*2970*/  FSETP.GT.AND P0, PT, R7, R23, PT ;  /* 0x000000170700720b */ /* 0x002fda0003f04000 */
[----:B------:R-:W0:Y:S01]  /*2980*/  @P0 LDS R12, [R17] ;  /* 0x00000000110c0984 */ /* 0x000e220000000800 */
[----:B------:R-:W-:-:S03]  /*2990*/  @!P0 FMNMX R24, R24, R7, !PT ;  /* 0x0000000718188209 */ /* 0x000fc60007800000 */
[----:B--23--:R-:W-:Y:S01]  /*29a0*/  @P0 LDS R28, [R18] ;  /* 0x00000000121c0984 */ /* 0x00cfe20000000800 */
[----:B0-----:R-:W-:Y:S02]  /*29b0*/  @P0 FMNMX R24, R23, R12, !PT ;  /* 0x0000000c17180209 */ /* 0x001fe40007800000 */
[----:B------:R-:W-:-:S04]  /*29c0*/  @P0 MOV R23, R7 ;  /* 0x0000000700170202 */ /* 0x000fc80000000f00 */
[----:B------:R-:W-:-:S13]  /*29d0*/  FSETP.GT.AND P0, PT, R11, R23, PT ;  /* 0x000000170b00720b */ /* 0x000fda0003f04000 */
[----:B------:R-:W0:Y:S01]  /*29e0*/  @P0 LDS R12, [R17+0x4] ;  /* 0x00000400110c0984 */ /* 0x000e220000000800 */
[----:B------:R-:W-:-:S03]  /*29f0*/  @!P0 FMNMX R24, R11, R24, !PT ;  /* 0x000000180b188209 */ /* 0x000fc60007800000 */
[----:B------:R1:W4:Y:S01]  /*2a00*/  @P0 LDS R28, [R18+0x4] ;  /* 0x00000400121c0984 */ /* 0x0003220000000800 */
[----:B0-----:R-:W-:Y:S01]  /*2a10*/  @P0 FMNMX R24, R23, R12, !PT ;  /* 0x0000000c17180209 */ /* 0x001fe20007800000 */
[----:B-1----:R-:W-:-:S07]  /*2a20*/  @P0 IMAD.MOV.U32 R23, RZ, RZ, R11 ;  /* 0x000000ffff170224 */ /* 0x002fce00078e000b */
.L_x_65:
[----:B------:R-:W-:Y:S05]  /*2a30*/  BSYNC.RECONVERGENT B2 ;  /* 0x0000000000027941 */ /* 0x000fea0003800200 */
.L_x_64:
[----:B------:R-:W-:Y:S05]  /*2a40*/  @P1 BRA `(.L_x_58) ;  /* 0x00000000003c1947 */ /* 0x000fea0003800000 */
[----:B------:R-:W-:-:S06]  /*2a50*/  LEA R13, R16, R13, 0x2 ;  /* 0x0000000d100d7211 */ /* 0x000fcc00078e10ff */
[----:B------:R-:W0:Y:S02]  /*2a60*/  LDS R13, [R13] ;  /* 0x000000000d0d7984 */ /* 0x000e240000000800 */
[----:B0-----:R-:W-:-:S13]  /*2a70*/  FSETP.GT.AND P0, PT, R13, R23, PT ;  /* 0x000000170d00720b */ /* 0x001fda0003f04000 */
[----:B------:R-:W-:Y:S01]  /*2a80*/  @!P0 FMNMX R24, R24, R13, !PT ;  /* 0x0000000d18188209 */ /* 0x000fe20007800000 */
[----:B------:R-:W-:Y:S06]  /*2a90*/  @!P0 BRA `(.L_x_58) ;  /* 0x0000000000288947 */ /* 0x000fec0003800000 */
[----:B------:R-:W0:Y:S01]  /*2aa0*/  S2UR UR5, SR_CgaCtaId ;  /* 0x00000000000579c3 */ /* 0x000e220000008800 */
[----:B------:R-:W-:Y:S01]  /*2ab0*/  UMOV UR4, 0x400 ;  /* 0x0000040000047882 */ /* 0x000fe20000000000 */
[----:B------:R-:W-:Y:S01]  /*2ac0*/  IMAD R15, R16, 0x4, R15 ;  /* 0x00000004100f7824 */ /* 0x000fe200078e020f */
[----:B------:R-:W-:-:S04]  /*2ad0*/  UIADD3 UR4, UPT, UPT, UR4, 0xa000, URZ ;  /* 0x0000a00004047890 */ /* 0x000fc8000fffe0ff */
[----:B------:R-:W1:Y:S01]  /*2ae0*/  LDS R24, [R15] ;  /* 0x000000000f187984 */ /* 0x000e620000000800 */
[----:B0-----:R-:W-:-:S06]  /*2af0*/  ULEA UR4, UR5, UR4, 0x18 ;  /* 0x0000000405047291 */ /* 0x001fcc000f8ec0ff */
[----:B--234-:R-:W-:-:S06]  /*2b00*/  LEA R28, R16, UR4, 0x2 ;  /* 0x00000004101c7c11 */ /* 0x01cfcc000f8e10ff */
[----:B------:R-:W0:Y:S01]  /*2b10*/  LDS R28, [R28] ;  /* 0x000000001c1c7984 */ /* 0x000e220000000800 */
[----:B-1----:R-:W-:Y:S01]  /*2b20*/  FMNMX R24, R23, R24, !PT ;  /* 0x0000001817187209 */ /* 0x002fe20007800000 */
[----:B------:R-:W-:-:S07]  /*2b30*/  IMAD.MOV.U32 R23, RZ, RZ, R13 ;  /* 0x000000ffff177224 */ /* 0x000fce00078e000d */
.L_x_58:
[----:B------:R-:W-:Y:S05]  /*2b40*/  BSYNC.RECONVERGENT B1 ;  /* 0x0000000000017941 */ /* 0x000fea0003800200 */
.L_x_57:
[----:B------:R-:W1:Y:S01]  /*2b50*/  LDC.64 R16, c[0x0][0x3b8] ;  /* 0x0000ee00ff107b82 */ /* 0x000e620000000a00 */
[----:B------:R-:W2:Y:S01]  /*2b60*/  LDCU UR5, c[0x0][0x384] ;  /* 0x00007080ff0577ac */ /* 0x000ea20008000800 */
[----:B0-----:R-:W-:Y:S01]  /*2b70*/  FADD R23, R23, -R24 ;  /* 0x8000001817177221 */ /* 0x001fe20000000000 */
[----:B------:R-:W0:Y:S05]  /*2b80*/  LDCU UR4, c[0x0][0x398] ;  /* 0x00007300ff0477ac */ /* 0x000e2a0008000800 */
[----:B------:R-:W1:Y:S08]  /*2b90*/  LDC.64 R14, c[0x0][0x3c0] ;  /* 0x0000f000ff0e7b82 */ /* 0x000e700000000a00 */
[----:B------:R-:W1:Y:S01]  /*2ba0*/  LDC.64 R12, c[0x0][0x3c8] ;  /* 0x0000f200ff0c7b82 */ /* 0x000e620000000a00 */
[----:B--2---:R-:W-:-:S02]  /*2bb0*/  IMAD R11, R3, UR5, R6 ;  /* 0x00000005030b7c24 */ /* 0x004fc4000f8e0206 */
[----:B---34-:R-:W-:Y:S02]  /*2bc0*/  IMAD R19, R3, UR5, R28 ;  /* 0x0000000503137c24 */ /* 0x018fe4000f8e021c */
[----:B0-----:R-:W-:Y:S01]  /*2bd0*/  FADD R23, R23, UR4 ;  /* 0x0000000417177e21 */ /* 0x001fe20008000000 */
[----:B-1----:R-:W-:-:S05]  /*2be0*/  IMAD.WIDE R6, R11, 0x4, R16 ;  /* 0x000000040b067825 */ /* 0x002fca00078e0210 */
[----:B------:R0:W-:Y:S01]  /*2bf0*/  STG.E desc[UR8][R6.64], R28 ;  /* 0x0000001c06007986 */ /* 0x0001e2000c101908 */
[----:B------:R-:W-:-:S05]  /*2c00*/  IMAD.WIDE R14, R11, 0x4, R14 ;  /* 0x000000040b0e7825 */ /* 0x000fca00078e020e */
[----:B------:R0:W-:Y:S01]  /*2c10*/  STG.E desc[UR8][R14.64], R23 ;  /* 0x000000170e007986 */ /* 0x0001e2000c101908 */
[----:B------:R-:W-:-:S05]  /*2c20*/  IMAD.WIDE R12, R19, 0x4, R12 ;  /* 0x00000004130c7825 */ /* 0x000fca00078e020c */
[----:B------:R0:W5:Y:S02]  /*2c30*/  LDG.E R22, desc[UR8][R12.64] ;  /* 0x000000080c167981 */ /* 0x000164000c1e1900 */
.L_x_66:
[----:B-----5:R-:W-:Y:S01]  /*2c40*/  FSETP.GT.AND P0, PT, R23, R22, PT ;  /* 0x000000161700720b */ /* 0x020fe20003f04000 */
[----:B------:R-:W-:Y:S05]  /*2c50*/  YIELD ;  /* 0x0000000000007946 */ /* 0x000fea0003800000 */
[----:B------:R-:W-:-:S07]  /*2c60*/  HFMA2 R11, -RZ, RZ, 0, 0 ;  /* 0x00000000ff0b7431 */ /* 0x000fce00000001ff */
[----:B------:R-:W-:Y:S05]  /*2c70*/  @!P0 BRA `(.L_x_19) ;  /* 0x0000000000108947 */ /* 0x000fea0003800000 */
[----:B0-----:R-:W2:Y:S02]  /*2c80*/  ATOMG.E.CAS.STRONG.GPU PT, R7, [R12], R22, R23 ;  /* 0x000000160c0773a9 */ /* 0x001ea400001ee117 */
[----:B--2---:R-:W-:Y:S01]  /*2c90*/  ISETP.NE.AND P0, PT, R7, R22, PT ;  /* 0x000000160700720c */ /* 0x004fe20003f05270 */
[----:B------:R-:W-:-:S12]  /*2ca0*/  IMAD.MOV.U32 R22, RZ, RZ, R7 ;  /* 0x000000ffff167224 */ /* 0x000fd800078e0007 */
[----:B------:R-:W-:Y:S05]  /*2cb0*/  @P0 BRA `(.L_x_66) ;  /* 0xfffffffc00e00947 */ /* 0x000fea000383ffff */
.L_x_19:
[----:B------:R-:W-:Y:S05]  /*2cc0*/  BSYNC B0 ;  /* 0x0000000000007941 */ /* 0x000fea0003800000 */
.L_x_18:
[----:B------:R-:W1:Y:S01]  /*2cd0*/  LDCU UR4, c[0x0][0x370] ;  /* 0x00006e00ff0477ac */ /* 0x000e620008000800 */
[----:B------:R-:W2:Y:S01]  /*2ce0*/  LDCU UR5, c[0x0][0x380] ;  /* 0x00007000ff0577ac */ /* 0x000ea20008000800 */
[----:B-1----:R-:W-:-:S05]  /*2cf0*/  VIADD R3, R3, UR4 ;  /* 0x0000000403037c36 */ /* 0x002fca0008000000 */
[----:B--2---:R-:W-:-:S13]  /*2d00*/  ISETP.GE.AND P0, PT, R3, UR5, PT ;  /* 0x0000000503007c0c */ /* 0x004fda000bf06270 */
[----:B------:R-:W-:Y:S05]  /*2d10*/  @!P0 BRA `(.L_x_67) ;  /* 0xffffffd000f08947 */ /* 0x000fea000383ffff */
[----:B------:R-:W-:Y:S05]  /*2d20*/  EXIT ;  /* 0x000000000000794d */ /* 0x000fea0003800000 */
        .weak           $__internal_0_$__cuda_sm20_sqrt_rn_f32_slowpath
        .type           $__internal_0_$__cuda_sm20_sqrt_rn_f32_slowpath,@function
        .size           $__internal_0_$__cuda_sm20_sqrt_rn_f32_slowpath,(.L_x_81 - $__internal_0_$__cuda_sm20_sqrt_rn_f32_slowpath)
$__internal_0_$__cuda_sm20_sqrt_rn_f32_slowpath:
[----:B------:R-:W-:-:S13]  /*2d30*/  LOP3.LUT P1, RZ, R18, 0x7fffffff, RZ, 0xc0, !PT ;  /* 0x7fffffff12ff7812 */ /* 0x000fda000782c0ff */
[----:B------:R-:W-:Y:S01]  /*2d40*/  @!P1 MOV R21, R18 ;  /* 0x0000001200159202 */ /* 0x000fe20000000f00 */
[----:B------:R-:W-:Y:S06]  /*2d50*/  @!P1 BRA `(.L_x_68) ;  /* 0x0000000000409947 */ /* 0x000fec0003800000 */
[----:B------:R-:W-:-:S13]  /*2d60*/  FSETP.GEU.FTZ.AND P1, PT, R18, RZ, PT ;  /* 0x000000ff1200720b */ /* 0x000fda0003f3e000 */
[----:B------:R-:W-:Y:S01]  /*2d70*/  @!P1 IMAD.MOV.U32 R21, RZ, RZ, 0x7fffffff ;  /* 0x7fffffffff159424 */ /* 0x000fe200078e00ff */
[----:B------:R-:W-:Y:S06]  /*2d80*/  @!P1 BRA `(.L_x_68) ;  /* 0x0000000000349947 */ /* 0x000fec0003800000 */
[----:B------:R-:W-:-:S13]  /*2d90*/  FSETP.GTU.FTZ.AND P1, PT, |R18|, +INF , PT ;  /* 0x7f8000001200780b */ /* 0x000fda0003f3c200 */
[----:B------:R-:W-:Y:S01]  /*2da0*/  @P1 FADD.FTZ R21, R18, 1 ;  /* 0x3f80000012151421 */ /* 0x000fe20000010000 */
[----:B------:R-:W-:Y:S06]  /*2db0*/  @P1 BRA `(.L_x_68) ;  /* 0x0000000000281947 */ /* 0x000fec0003800000 */
[----:B------:R-:W-:-:S13]  /*2dc0*/  FSETP.NEU.FTZ.AND P1, PT, |R18|, +INF , PT ;  /* 0x7f8000001200780b */ /* 0x000fda0003f3d200 */
[----:B------:R-:W-:-:S04]  /*2dd0*/  @P1 FFMA R30, R18, 1.84467440737095516160e+19, RZ ;  /* 0x5f800000121e1823 */ /* 0x000fc800000000ff */
[----:B------:R-:W0:Y:S02]  /*2de0*/  @P1 MUFU.RSQ R21, R30 ;  /* 0x0000001e00151308 */ /* 0x000e240000001400 */
[----:B0-----:R-:W-:Y:S01]  /*2df0*/  @P1 FMUL.FTZ R19, R30, R21 ;  /* 0x000000151e131220 */ /* 0x001fe20000410000 */
[----:B------:R-:W-:-:S03]  /*2e00*/  @P1 FMUL.FTZ R21, R21, 0.5 ;  /* 0x3f00000015151820 */ /* 0x000fc60000410000 */
[----:B------:R-:W-:-:S04]  /*2e10*/  @P1 FADD.FTZ R31, -R19, -RZ ;  /* 0x800000ff131f1221 */ /* 0x000fc80000010100 */
[----:B------:R-:W-:-:S04]  /*2e20*/  @P1 FFMA R32, R19, R31, R30 ;  /* 0x0000001f13201223 */ /* 0x000fc8000000001e */
[----:B------:R-:W-:Y:S01]  /*2e30*/  @P1 FFMA R32, R32, R21, R19 ;  /* 0x0000001520201223 */ /* 0x000fe20000000013 */
[----:B------:R-:W-:-:S03]  /*2e40*/  @!P1 IMAD.MOV.U32 R21, RZ, RZ, R18 ;  /* 0x000000ffff159224 */ /* 0x000fc600078e0012 */
[----:B------:R-:W-:-:S07]  /*2e50*/  @P1 FMUL.FTZ R21, R32, 2.3283064365386962891e-10 ;  /* 0x2f80000020151820 */ /* 0x000fce0000410000 */
.L_x_68:
[----:B------:R-:W-:Y:S01]  /*2e60*/  MOV R18, R20 ;  /* 0x0000001400127202 */ /* 0x000fe20000000f00 */
[----:B------:R-:W-:-:S04]  /*2e70*/  IMAD.MOV.U32 R19, RZ, RZ, 0x0 ;  /* 0x00000000ff137424 */ /* 0x000fc800078e00ff */
[----:B------:R-:W-:Y:S05]  /*2e80*/  RET.REL.NODEC R18 `(_Z3BidiiPKfS0_fPiS1_PfS1_S2_S2_S1_S1_S1_) ;  /* 0xffffffd0125c7950 */ /* 0x000fea0003c3ffff */
.L_x_69:
        /* <DEDUP_REMOVED lines=15> */
.L_x_81:


//--------------------- .text._Z14calc_unass_idxiiPiS_S_S_S_ --------------------------
	.section	.text._Z14calc_unass_idxiiPiS_S_S_S_,"ax",@progbits
	.align	128
        .global         _Z14calc_unass_idxiiPiS_S_S_S_
        .type           _Z14calc_unass_idxiiPiS_S_S_S_,@function
        .size           _Z14calc_unass_idxiiPiS_S_S_S_,(.L_x_87 - _Z14calc_unass_idxiiPiS_S_S_S_)
        .other          _Z14calc_unass_idxiiPiS_S_S_S_,@"STO_CUDA_ENTRY STV_DEFAULT"
_Z14calc_unass_idxiiPiS_S_S_S_:
.text._Z14calc_unass_idxiiPiS_S_S_S_:
[----:B------:R-:W-:Y:S08]  /*0000*/  LDC R1, c[0x0][0x37c] ;  /* 0x0000df00ff017b82 */ /* 0x000ff00000000800 */
[----:B------:R-:W0:Y:S08]  /*0010*/  S2UR UR5, SR_CTAID.X ;  /* 0x00000000000579c3 */ /* 0x000e300000002500 */
[----:B------:R-:W0:Y:S02]  /*0020*/  LDC R0, c[0x0][0x380] ;  /* 0x0000e000ff007b82 */ /* 0x000e240000000800 */
[----:B0-----:R-:W-:-:S13]  /*0030*/  ISETP.LE.AND P0, PT, R0, UR5, PT ;  /* 0x0000000500007c0c */ /* 0x001fda000bf03270 */
[----:B------:R-:W-:Y:S05]  /*0040*/  @P0 EXIT ;  /* 0x000000000000094d */ /* 0x000fea0003800000 */
[----:B------:R-:W0:Y:S01]  /*0050*/  S2R R12, SR_TID.X ;  /* 0x00000000000c7919 */ /* 0x000e220000002100 */
[----:B------:R-:W1:Y:S01]  /*0060*/  S2UR UR4, SR_CTAID.Y ;  /* 0x00000000000479c3 */ /* 0x000e620000002600 */
[----:B------:R-:W-:Y:S01]  /*0070*/  IMAD.U32 R13, RZ, RZ, UR5 ;  /* 0x00000005ff0d7e24 */ /* 0x000fe2000f8e00ff */
[----:B------:R-:W2:Y:S01]  /*0080*/  LDCU.64 UR6, c[0x0][0x358] ;  /* 0x00006b00ff0677ac */ /* 0x000ea20008000a00 */
[----:B------:R-:W3:Y:S05]  /*0090*/  LDCU UR9, c[0x0][0x380] ;  /* 0x00007000ff0977ac */ /* 0x000eea0008000800 */
[----:B------:R-:W4:Y:S01]  /*00a0*/  LDC R0, c[0x0][0x370] ;  /* 0x0000dc00ff007b82 */ /* 0x000f220000000800 */
[----:B------:R-:W0:Y:S07]  /*00b0*/  LDCU UR8, c[0x0][0x384] ;  /* 0x00007080ff0877ac */ /* 0x000e2e0008000800 */
[----:B------:R-:W2:Y:S08]  /*00c0*/  LDC.64 R2, c[0x0][0x388] ;  /* 0x0000e200ff027b82 */ /* 0x000eb00000000a00 */
[----:B------:R-:W2:Y:S01]  /*00d0*/  LDC.64 R4, c[0x0][0x3a0] ;  /* 0x0000e800ff047b82 */ /* 0x000ea20000000a00 */
[----:B-1----:R-:W-:-:S06]  /*00e0*/  USHF.L.U32 UR4, UR4, 0xa, URZ ;  /* 0x0000000a04047899 */ /* 0x002fcc00080006ff */
[----:B0-----:R-:W-:Y:S01]  /*00f0*/  LOP3.LUT R12, R12, UR4, RZ, 0xfc, !PT ;  /* 0x000000040c0c7c12 */ /* 0x001fe2000f8efcff */
[----:B------:R-:W0:Y:S08]  /*0100*/  LDC.64 R6, c[0x0][0x3a8] ;  /* 0x0000ea00ff067b82 */ /* 0x000e300000000a00 */
[----:B------:R-:W1:Y:S08]  /*0110*/  LDC.64 R8, c[0x0][0x390] ;  /* 0x0000e400ff087b82 */ /* 0x000e700000000a00 */
[----:B---3--:R-:W0:Y:S02]  /*0120*/  LDC.64 R10, c[0x0][0x398] ;  /* 0x0000e600ff0a7b82 */ /* 0x008e240000000a00 */
.L_x_72:
[----:B--2---:R-:W-:-:S04]  /*0130*/  IMAD R15, R13, UR8, R12 ;  /* 0x000000080d0f7c24 */ /* 0x004fc8000f8e020c */
[----:B--2---:R-:W-:-:S06]  /*0140*/  IMAD.WIDE.U32 R14, R15, 0x4, R2 ;  /* 0x000000040f0e7825 */ /* 0x004fcc00078e0002 */
[----:B------:R-:W2:Y:S01]  /*0150*/  LDG.E R14, desc[UR6][R14.64] ;  /* 0x000000060e0e7981 */ /* 0x000ea2000c1e1900 */
[----:B------:R-:W-:Y:S01]  /*0160*/  BSSY.RECONVERGENT B0, `(.L_x_70) ;  /* 0x0000016000007945 */ /* 0x000fe20003800200 */
[----:B--2---:R-:W-:-:S13]  /*0170*/  ISETP.NE.AND P0, PT, R14, -0x1, PT ;  /* 0xffffffff0e00780c */ /* 0x004fda0003f05270 */
[----:B------:R-:W-:Y:S05]  /*0180*/  @P0 BRA `(.L_x_71) ;  /* 0x00000000004c0947 */ /* 0x000fea0003800000 */
[----:B------:R-:W2:Y:S01]  /*0190*/  S2R R15, SR_LANEID ;  /* 0x00000000000f7919 */ /* 0x000ea20000000000 */
[----:B------:R-:W-:Y:S02]  /*01a0*/  VOTEU.ANY UR4, UPT, PT ;  /* 0x0000000000047886 */ /* 0x000fe400038e0100 */
[----:B------:R-:W2:Y:S08]  /*01b0*/  FLO.U32 R22, UR4 ;  /* 0x0000000400167d00 */ /* 0x000eb000080e0000 */
[----:B------:R-:W3:Y:S01]  /*01c0*/  POPC R23, UR4 ;  /* 0x0000000400177d09 */ /* 0x000ee20008000000 */
[----:B--2---:R-:W-:Y:S01]  /*01d0*/  ISETP.EQ.U32.AND P0, PT, R22, R15, PT ;  /* 0x0000000f1600720c */ /* 0x004fe20003f02070 */
[----:B0-----:R-:W-:-:S12]  /*01e0*/  IMAD.WIDE R14, R13, 0x4, R6 ;  /* 0x000000040d0e7825 */ /* 0x001fd800078e0206 */
[----:B---3--:R-:W2:Y:S01]  /*01f0*/  @P0 ATOMG.E.ADD.STRONG.GPU PT, R23, desc[UR6][R14.64], R23 ;  /* 0x800000170e1709a8 */ /* 0x008ea200081ef106 */
[----:B------:R-:W-:-:S04]  /*0200*/  IMAD.WIDE R16, R13, 0x4, R4 ;  /* 0x000000040d107825 */ /* 0x000fc800078e0204 */
[----:B------:R-:W-:Y:S02]  /*0210*/  IMAD.WIDE R18, R13, 0x4, R10 ;  /* 0x000000040d127825 */ /* 0x000fe400078e020a */
[----:B------:R-:W3:Y:S04]  /*0220*/  LDG.E R17, desc[UR6][R16.64] ;  /* 0x0000000610117981 */ /* 0x000ee8000c1e1900 */
[----:B------:R-:W3:Y:S01]  /*0230*/  LDG.E R18, desc[UR6][R18.64] ;  /* 0x0000000612127981 */ /* 0x000ee2000c1e1900 */
[----:B------:R-:W0:Y:S02]  /*0240*/  S2R R21, SR_LTMASK ;  /* 0x0000000000157919 */ /* 0x000e240000003900 */
[----:B0-----:R-:W-:-:S04]  /*0250*/  LOP3.LUT R24, R21, UR4, RZ, 0xc0, !PT ;  /* 0x0000000415187c12 */ /* 0x001fc8000f8ec0ff */
[----:B------:R-:W0:Y:S01]  /*0260*/  POPC R21, R24 ;  /* 0x0000001800157309 */ /* 0x000e220000000000 */
[----:B--2---:R-:W0:Y:S02]  /*0270*/  SHFL.IDX PT, R20, R23, R22, 0x1f ;  /* 0x00001f1617147589 */ /* 0x004e2400000e0000 */
[----:B0-----:R-:W-:-:S04]  /*0280*/  IADD3 R20, PT, PT, R20, R21, RZ ;  /* 0x0000001514147210 */ /* 0x001fc80007ffe0ff */
[----:B---3--:R-:W-:-:S05]  /*0290*/  IADD3 R21, PT, PT, -R18, R17, R20 ;  /* 0x0000001112157210 */ /* 0x008fca0007ffe114 */
[----:B-1----:R-:W-:-:S05]  /*02a0*/  IMAD.WIDE R14, R21, 0x4, R8 ;  /* 0x00000004150e7825 */ /* 0x002fca00078e0208 */
[----:B------:R2:W-:Y:S02]  /*02b0*/  STG.E desc[UR6][R14.64], R12 ;  /* 0x0000000c0e007986 */ /* 0x0005e4000c101906 */
.L_x_71:
[----:B------:R-:W-:Y:S05]  /*02c0*/  BSYNC.RECONVERGENT B0 ;  /* 0x0000000000007941 */ /* 0x000fea0003800200 */
.L_x_70:
[----:B----4-:R-:W-:-:S05]  /*02d0*/  IMAD.IADD R13, R0, 0x1, R13 ;  /* 0x00000001000d7824 */ /* 0x010fca00078e020d */
[----:B------:R-:W-:-:S13]  /*02e0*/  ISETP.GE.AND P0, PT, R13, UR9, PT ;  /* 0x000000090d007c0c */ /* 0x000fda000bf06270 */
[----:B------:R-:W-:Y:S05]  /*02f0*/  @!P0 BRA `(.L_x_72) ;  /* 0xfffffffc008c8947 */ /* 0x000fea000383ffff */
[----:B------:R-:W-:Y:S05]  /*0300*/  EXIT ;  /* 0x000000000000794d */ /* 0x000fea0003800000 */
.L_x_73:
        /* <DEDUP_REMOVED lines=15> */
.L_x_87:


//--------------------- .text._Z18calc_unass_cnt_sumiPiS_ --------------------------
	.section	.text._Z18calc_unass_cnt_sumiPiS_,"ax",@progbits
	.align	128
        .global         _Z18calc_unass_cnt_sumiPiS_
        .type           _Z18calc_unass_cnt_sumiPiS_,@function
        .size           _Z18calc_unass_cnt_sumiPiS_,(.L_x_88 - _Z18calc_unass_cnt_sumiPiS_)
        .other          _Z18calc_unass_cnt_sumiPiS_,@"STO_CUDA_ENTRY STV_DEFAULT"
_Z18calc_unass_cnt_sumiPiS_:
.text._Z18calc_unass_cnt_sumiPiS_:
[----:B------:R-:W-:Y:S01]  /*0000*/  LDC R1, c[0x0][0x37c] ;  /* 0x0000df00ff017b82 */ /* 0x000fe20000000800 */
[----:B------:R-:W0:Y:S07]  /*0010*/  S2R R0, SR_TID.X ;  /* 0x0000000000007919 */ /* 0x000e2e0000002100 */
[----:B------:R-:W0:Y:S01]  /*0020*/  LDC.64 R4, c[0x0][0x388] ;  /* 0x0000e200ff047b82 */ /* 0x000e220000000a00 */
[----:B------:R-:W1:Y:S01]  /*0030*/  LDCU.64 UR6, c[0x0][0x358] ;  /* 0x00006b00ff0677ac */ /* 0x000e620008000a00 */
[----:B0-----:R-:W-:-:S06]  /*0040*/  IMAD.WIDE.U32 R4, R0, 0x4, R4 ;  /* 0x0000000400047825 */ /* 0x001fcc00078e0004 */
[----:B-1----:R-:W2:Y:S01]  /*0050*/  LDG.E R4, desc[UR6][R4.64] ;  /* 0x0000000604047981 */ /* 0x002ea2000c1e1900 */
[----:B------:R-:W0:Y:S01]  /*0060*/  S2UR UR5, SR_CgaCtaId ;  /* 0x00000000000579c3 */ /* 0x000e220000008800 */
[----:B------:R-:W-:Y:S01]  /*0070*/  UMOV UR4, 0x400 ;  /* 0x0000040000047882 */ /* 0x000fe20000000000 */
[C---:B------:R-:W-:Y:S02]  /*0080*/  ISETP.GT.U32.AND P1, PT, R0.reuse, 0xff, PT ;  /* 0x000000ff0000780c */ /* 0x040fe40003f24070 */
[----:B------:R-:W-:Y:S01]  /*0090*/  ISETP.GT.U32.AND P0, PT, R0, 0x7f, PT ;  /* 0x0000007f0000780c */ /* 0x000fe20003f04070 */
[----:B0-----:R-:W-:-:S06]  /*00a0*/  ULEA UR4, UR5, UR4, 0x18 ;  /* 0x0000000405047291 */ /* 0x001fcc000f8ec0ff */
[----:B------:R-:W-:-:S04]  /*00b0*/  LEA R3, R0, UR4, 0x2 ;  /* 0x0000000400037c11 */ /* 0x000fc8000f8e10ff */
[----:B------:R-:W-:Y:S01]  /*00c0*/  @!P1 LEA R9, R0, UR4, 0x3 ;  /* 0x0000000400099c11 */ /* 0x000fe2000f8e18ff */
[----:B--2---:R-:W-:Y:S01]  /*00d0*/  STS [R3], R4 ;  /* 0x0000000403007388 */ /* 0x004fe20000000800 */
[----:B------:R-:W-:Y:S06]  /*00e0*/  BAR.SYNC.DEFER_BLOCKING 0x0 ;  /* 0x0000000000007b1d */ /* 0x000fec0000010000 */
[----:B------:R-:W0:Y:S02]  /*00f0*/  @!P1 LDS.64 R6, [R9] ;  /* 0x0000000009069984 */ /* 0x000e240000000a00 */
[----:B0-----:R-:W-:Y:S01]  /*0100*/  @!P1 IMAD.IADD R6, R6, 0x1, R7 ;  /* 0x0000000106069824 */ /* 0x001fe200078e0207 */
[----:B------:R-:W-:-:S04]  /*0110*/  @!P0 LEA R7, R0, UR4, 0x4 ;  /* 0x0000000400078c11 */ /* 0x000fc8000f8e20ff */
[----:B------:R-:W-:Y:S01]  /*0120*/  @!P1 STS [R9+0x4], R6 ;  /* 0x0000040609009388 */ /* 0x000fe20000000800 */
[----:B------:R-:W-:Y:S01]  /*0130*/  BAR.SYNC.DEFER_BLOCKING 0x0 ;  /* 0x0000000000007b1d */ /* 0x000fe20000010000 */
[----:B------:R-:W-:-:S13]  /*0140*/  ISETP.GT.U32.AND P1, PT, R0, 0x3f, PT ;  /* 0x0000003f0000780c */ /* 0x000fda0003f24070 */
[----:B------:R-:W-:Y:S01]  /*0150*/  @!P1 LEA R11, R0, UR4, 0x5 ;  /* 0x00000004000b9c11 */ /* 0x000fe2000f8e28ff */
[----:B------:R-:W-:Y:S04]  /*0160*/  @!P0 LDS R2, [R7+0x4] ;  /* 0x0000040007028984 */ /* 0x000fe80000000800 */
[----:B------:R-:W0:Y:S02]  /*0170*/  @!P0 LDS R5, [R7+0xc] ;  /* 0x00000c0007058984 */ /* 0x000e240000000800 */
[----:B0-----:R-:W-:-:S05]  /*0180*/  @!P0 IMAD.IADD R2, R2, 0x1, R5 ;  /* 0x0000000102028824 */ /* 0x001fca00078e0205 */
        /* <DEDUP_REMOVED lines=37> */
[----:B------:R-:W-:-:S05]  /*03e0*/  ISETP.NE.AND P1, PT, R0, RZ, PT ;  /* 0x000000ff0000720c */ /* 0x000fca0003f25270 */
[----:B------:R-:W-:Y:S04]  /*03f0*/  @!P0 LDS R2, [R9+0x1fc] ;  /* 0x0001fc0009028984 */ /* 0x000fe80000000800 */
[----:B------:R-:W0:Y:S02]  /*0400*/  @!P0 LDS R7, [R9+0x3fc] ;  /* 0x0003fc0009078984 */ /* 0x000e240000000800 */
[----:B0-----:R-:W-:-:S05]  /*0410*/  @!P0 IMAD.IADD R2, R2, 0x1, R7 ;  /* 0x0000000102028824 */ /* 0x001fca00078e0207 */
[----:B------:R0:W-:Y:S01]  /*0420*/  @!P0 STS [R9+0x3fc], R2 ;  /* 0x0003fc0209008388 */ /* 0x0001e20000000800 */
[----:B------:R-:W-:Y:S01]  /*0430*/  BAR.SYNC.DEFER_BLOCKING 0x0 ;  /* 0x0000000000007b1d */ /* 0x000fe20000010000 */
[----:B------:R-:W-:-:S13]  /*0440*/  ISETP.GT.U32.AND P0, PT, R0, 0x2, PT ;  /* 0x000000020000780c */ /* 0x000fda0003f04070 */
[----:B0-----:R-:W-:Y:S01]  /*0450*/  @!P0 LEA R9, R0, UR4, 0x9 ;  /* 0x0000000400098c11 */ /* 0x001fe2000f8e48ff */
[----:B------:R-:W-:Y:S04]  /*0460*/  @!P1 LDS R4, [UR4+0x3fc] ;  /* 0x0003fc04ff049984 */ /* 0x000fe80008000800 */
[----:B------:R-:W0:Y:S02]  /*0470*/  @!P1 LDS R7, [UR4+0x7fc] ;  /* 0x0007fc04ff079984 */ /* 0x000e240008000800 */
[----:B0-----:R-:W-:-:S05]  /*0480*/  @!P1 IMAD.IADD R4, R4, 0x1, R7 ;  /* 0x0000000104049824 */ /* 0x001fca00078e0207 */
[----:B------:R-:W-:Y:S01]  /*0490*/  @!P1 STS [UR4+0x7fc], R4 ;  /* 0x0007fc04ff009988 */ /* 0x000fe20008000804 */
[----:B------:R-:W-:Y:S08]  /*04a0*/  BAR.SYNC.DEFER_BLOCKING 0x0 ;  /* 0x0000000000007b1d */ /* 0x000ff00000010000 */
[----:B------:R-:W-:Y:S06]  /*04b0*/  BAR.SYNC.DEFER_BLOCKING 0x0 ;  /* 0x0000000000007b1d */ /* 0x000fec0000010000 */
[----:B------:R-:W-:Y:S04]  /*04c0*/  @!P1 LDS R5, [UR4+0x3fc] ;  /* 0x0003fc04ff059984 */ /* 0x000fe80008000800 */
[----:B------:R-:W0:Y:S02]  /*04d0*/  @!P1 LDS R6, [UR4+0x5fc] ;  /* 0x0005fc04ff069984 */ /* 0x000e240008000800 */
[----:B0-----:R-:W-:-:S05]  /*04e0*/  @!P1 IMAD.IADD R5, R5, 0x1, R6 ;  /* 0x0000000105059824 */ /* 0x001fca00078e0206 */
[----:B------:R-:W-:Y:S01]  /*04f0*/  @!P1 STS [UR4+0x5fc], R5 ;  /* 0x0005fc05ff009988 */ /* 0x000fe20008000804 */
        /* <DEDUP_REMOVED lines=37> */
[----:B------:R-:W-:Y:S01]  /*0750*/  @!P0 IMAD R2, R0, 0x4, R3 ;  /* 0x0000000400028824 */ /* 0x000fe200078e0203 */
[----:B------:R-:W-:Y:S04]  /*0760*/  @!P1 LDS R5, [R13+0xc] ;  /* 0x00000c000d059984 */ /* 0x000fe80000000800 */
[----:B------:R-:W0:Y:S02]  /*0770*/  @!P1 LDS R6, [R13+0x14] ;  /* 0x000014000d069984 */ /* 0x000e240000000800 */
[----:B0-----:R-:W-:-:S05]  /*0780*/  @!P1 IMAD.IADD R6, R5, 0x1, R6 ;  /* 0x0000000105069824 */ /* 0x001fca00078e0206 */
[----:B------:R-:W-:Y:S01]  /*0790*/  @!P1 STS [R13+0x14], R6 ;  /* 0x000014060d009388 */ /* 0x000fe20000000800 */
[----:B------:R-:W-:Y:S06]  /*07a0*/  BAR.SYNC.DEFER_BLOCKING 0x0 ;  /* 0x0000000000007b1d */ /* 0x000fec0000010000 */
[----:B------:R-:W-:Y:S04]  /*07b0*/  @!P0 LDS R5, [R2+0x4] ;  /* 0x0000040002058984 */ /* 0x000fe80000000800 */
[----:B------:R-:W0:Y:S02]  /*07c0*/  @!P0 LDS R8, [R2+0x8] ;  /* 0x0000080002088984 */ /* 0x000e240000000800 */
[----:B0-----:R-:W-:-:S02]  /*07d0*/  @!P0 IMAD.IADD R7, R5, 0x1, R8 ;  /* 0x0000000105078824 */ /* 0x001fc400078e0208 */
[----:B------:R-:W0:Y:S03]  /*07e0*/  LDC.64 R4, c[0x0][0x390] ;  /* 0x0000e400ff047b82 */ /* 0x000e260000000a00 */
[----:B------:R-:W-:Y:S01]  /*07f0*/  @!P0 STS [R2+0x8], R7 ;  /* 0x0000080702008388 */ /* 0x000fe20000000800 */
[----:B0-----:R-:W-:-:S04]  /*0800*/  IMAD.WIDE.U32 R4, R0, 0x4, R4 ;  /* 0x0000000400047825 */ /* 0x001fc800078e0004 */
[----:B------:R-:W-:Y:S08]  /*0810*/  BAR.SYNC.DEFER_BLOCKING 0x0 ;  /* 0x0000000000007b1d */ /* 0x000ff00000010000 */
[----:B------:R-:W-:Y:S06]  /*0820*/  BAR.SYNC.DEFER_BLOCKING 0x0 ;  /* 0x0000000000007b1d */ /* 0x000fec0000010000 */
[----:B------:R-:W0:Y:S04]  /*0830*/  LDS R3, [R3] ;  /* 0x0000000003037984 */ /* 0x000e280000000800 */
[----:B0-----:R-:W-:Y:S01]  /*0840*/  STG.E desc[UR6][R4.64], R3 ;  /* 0x0000000304007986 */ /* 0x001fe2000c101906 */
[----:B------:R-:W-:Y:S05]  /*0850*/  EXIT ;  /* 0x000000000000794d */ /* 0x000fea0003800000 */
.L_x_74:
        /* <DEDUP_REMOVED lines=10> */
.L_x_88:


//--------------------- .text._Z14calc_unass_cntiiPiS_ --------------------------
	.section	.text._Z14calc_unass_cntiiPiS_,"ax",@progbits
	.align	128
        .global         _Z14calc_unass_cntiiPiS_
        .type           _Z14calc_unass_cntiiPiS_,@function
        .size           _Z14calc_unass_cntiiPiS_,(.L_x_89 - _Z14calc_unass_cntiiPiS_)
        .other          _Z14calc_unass_cntiiPiS_,@"STO_CUDA_ENTRY STV_DEFAULT"
_Z14calc_unass_cntiiPiS_:
.text._Z14calc_unass_cntiiPiS_:
[----:B------:R-:W-:Y:S08]  /*0000*/  LDC R1, c[0x0][0x37c] ;  /* 0x0000df00ff017b82 */ /* 0x000ff00000000800 */
[----:B------:R-:W0:Y:S08]  /*0010*/  S2UR UR6, SR_CTAID.X ;  /* 0x00000000000679c3 */ /* 0x000e300000002500 */
[----:B------:R-:W0:Y:S02]  /*0020*/  LDC R0, c[0x0][0x380] ;  /* 0x0000e000ff007b82 */ /* 0x000e240000000800 */
[----:B0-----:R-:W-:-:S13]  /*0030*/  ISETP.LE.AND P0, PT, R0, UR6, PT ;  /* 0x0000000600007c0c */ /* 0x001fda000bf03270 */
[----:B------:R-:W-:Y:S05]  /*0040*/  @P0 EXIT ;  /* 0x000000000000094d */ /* 0x000fea0003800000 */
[----:B------:R-:W0:Y:S01]  /*0050*/  S2R R22, SR_TID.X ;  /* 0x0000000000167919 */ /* 0x000e220000002100 */
[----:B------:R-:W1:Y:S01]  /*0060*/  S2UR UR5, SR_CgaCtaId ;  /* 0x00000000000579c3 */ /* 0x000e620000008800 */
[----:B------:R-:W-:Y:S01]  /*0070*/  UMOV UR4, 0x400 ;  /* 0x0000040000047882 */ /* 0x000fe20000000000 */
[----:B------:R-:W-:Y:S01]  /*0080*/  IMAD.U32 R18, RZ, RZ, UR6 ;  /* 0x00000006ff127e24 */ /* 0x000fe2000f8e00ff */
[----:B------:R-:W2:Y:S01]  /*0090*/  LDCU.64 UR8, c[0x0][0x358] ;  /* 0x00006b00ff0877ac */ /* 0x000ea20008000a00 */
[----:B------:R-:W3:Y:S04]  /*00a0*/  LDCU UR10, c[0x0][0x380] ;  /* 0x00007000ff0a77ac */ /* 0x000ee80008000800 */
[----:B------:R-:W4:Y:S01]  /*00b0*/  LDC R13, c[0x0][0x370] ;  /* 0x0000dc00ff0d7b82 */ /* 0x000f220000000800 */
[----:B------:R-:W0:Y:S07]  /*00c0*/  LDCU UR7, c[0x0][0x384] ;  /* 0x00007080ff0777ac */ /* 0x000e2e0008000800 */
[----:B------:R-:W2:Y:S01]  /*00d0*/  LDC.64 R4, c[0x0][0x388] ;  /* 0x0000e200ff047b82 */ /* 0x000ea20000000a00 */
[----:B-1----:R-:W-:-:S07]  /*00e0*/  ULEA UR5, UR5, UR4, 0x18 ;  /* 0x0000000405057291 */ /* 0x002fce000f8ec0ff */
[----:B------:R-:W1:Y:S01]  /*00f0*/  S2UR UR4, SR_CTAID.Y ;  /* 0x00000000000479c3 */ /* 0x000e620000002600 */
[C---:B0-----:R-:W-:Y:S01]  /*0100*/  VIADD R21, R22.reuse, 0x1 ;  /* 0x0000000116157836 */ /* 0x041fe20000000000 */
[----:B------:R-:W-:-:S06]  /*0110*/  LEA R20, R22, UR5, 0x2 ;  /* 0x0000000516147c11 */ /* 0x000fcc000f8e10ff */
[----:B------:R-:W0:Y:S01]  /*0120*/  LDC.64 R2, c[0x0][0x390] ;  /* 0x0000e400ff027b82 */ /* 0x000e220000000a00 */
[----:B------:R-:W-:-:S05]  /*0130*/  LEA R0, R21, UR5, 0x3 ;  /* 0x0000000515007c11 */ /* 0x000fca000f8e18ff */
[----:B------:R-:W-:-:S04]  /*0140*/  IMAD R10, R21, 0x8, R0 ;  /* 0x00000008150a7824 */ /* 0x000fc800078e0200 */
[----:B------:R-:W-:-:S04]  /*0150*/  IMAD R11, R21, 0x10, R10 ;  /* 0x00000010150b7824 */ /* 0x000fc800078e020a */
[----:B------:R-:W-:Y:S01]  /*0160*/  IMAD R12, R21, 0x20, R11 ;  /* 0x00000020150c7824 */ /* 0x000fe200078e020b */
[----:B-1----:R-:W-:-:S03]  /*0170*/  USHF.L.U32 UR4, UR4, 0xa, URZ ;  /* 0x0000000a04047899 */ /* 0x002fc600080006ff */
[----:B------:R-:W-:-:S03]  /*0180*/  IMAD R14, R21, 0x40, R12 ;  /* 0x00000040150e7824 */ /* 0x000fc600078e020c */
[----:B------:R-:W-:Y:S01]  /*0190*/  LOP3.LUT R19, R22, UR4, RZ, 0xfc, !PT ;  /* 0x0000000416137c12 */ /* 0x000fe2000f8efcff */
[----:B------:R-:W-:-:S04]  /*01a0*/  IMAD R15, R21, 0x80, R14 ;  /* 0x00000080150f7824 */ /* 0x000fc800078e020e */
[----:B------:R-:W-:-:S05]  /*01b0*/  IMAD R16, R21, 0x100, R15 ;  /* 0x0000010015107824 */ /* 0x000fca00078e020f */
[----:B------:R-:W-:-:S05]  /*01c0*/  LEA R17, R21, R16, 0x9 ;  /* 0x0000001015117211 */ /* 0x000fca00078e48ff */
[----:B--234-:R-:W-:-:S07]  /*01d0*/  IMAD R21, R21, 0x400, R17 ;  /* 0x0000040015157824 */ /* 0x01cfce00078e0211 */
.L_x_77:
[----:B-1----:R-:W-:-:S04]  /*01e0*/  IMAD R7, R18, UR7, R19 ;  /* 0x0000000712077c24 */ /* 0x002fc8000f8e0213 */
[----:B------:R-:W-:-:S06]  /*01f0*/  IMAD.WIDE.U32 R6, R7, 0x4, R4 ;  /* 0x0000000407067825 */ /* 0x000fcc00078e0004 */
[----:B------:R-:W2:Y:S01]  /*0200*/  LDG.E R6, desc[UR8][R6.64] ;  /* 0x0000000806067981 */ /* 0x000ea2000c1e1900 */
[C---:B------:R-:W-:Y:S01]  /*0210*/  ISETP.GT.U32.AND P1, PT, R22.reuse, 0x1ff, PT ;  /* 0x000001ff1600780c */ /* 0x040fe20003f24070 */
[----:B------:R-:W-:Y:S01]  /*0220*/  BSSY.RECONVERGENT B0, `(.L_x_75) ;  /* 0x000004b000007945 */ /* 0x000fe20003800200 */
[----:B------:R-:W-:Y:S02]  /*0230*/  ISETP.GT.U32.AND P2, PT, R22, 0x1, PT ;  /* 0x000000011600780c */ /* 0x000fe40003f44070 */
[----:B--2---:R-:W-:-:S04]  /*0240*/  ISETP.NE.AND P0, PT, R6, -0x1, PT ;  /* 0xffffffff0600780c */ /* 0x004fc80003f05270 */
[----:B------:R-:W-:Y:S02]  /*0250*/  SEL R23, RZ, 0x1, P0 ;  /* 0x00000001ff177807 */ /* 0x000fe40000000000 */
[----:B------:R-:W-:-:S03]  /*0260*/  ISETP.GT.U32.AND P0, PT, R22, 0xff, PT ;  /* 0x000000ff1600780c */ /* 0x000fc60003f04070 */
[----:B------:R-:W-:Y:S01]  /*0270*/  STS [R20], R23 ;  /* 0x0000001714007388 */ /* 0x000fe20000000800 */
[----:B------:R-:W-:Y:S06]  /*0280*/  BAR.SYNC.DEFER_BLOCKING 0x0 ;  /* 0x0000000000007b1d */ /* 0x000fec0000010000 */
[----:B------:R-:W1:Y:S02]  /*0290*/  @!P1 LDS.64 R8, [R0+-0x8] ;  /* 0xfffff80000089984 */ /* 0x000e640000000a00 */
[----:B-1----:R-:W-:-:S05]  /*02a0*/  @!P1 IMAD.IADD R9, R8, 0x1, R9 ;  /* 0x0000000108099824 */ /* 0x002fca00078e0209 */
[----:B------:R-:W-:Y:S01]  /*02b0*/  @!P1 STS [R0+-0x4], R9 ;  /* 0xfffffc0900009388 */ /* 0x000fe20000000800 */
[----:B------:R-:W-:Y:S01]  /*02c0*/  BAR.SYNC.DEFER_BLOCKING 0x0 ;  /* 0x0000000000007b1d */ /* 0x000fe20000010000 */
[----:B------:R-:W-:-:S05]  /*02d0*/  ISETP.GT.U32.AND P1, PT, R22, 0x7f, PT ;  /* 0x0000007f1600780c */ /* 0x000fca0003f24070 */
[----:B------:R-:W-:Y:S04]  /*02e0*/  @!P0 LDS R6, [R10+-0xc] ;  /* 0xfffff4000a068984 */ /* 0x000fe80000000800 */
[----:B------:R-:W1:Y:S02]  /*02f0*/  @!P0 LDS R7, [R10+-0x4] ;  /* 0xfffffc000a078984 */ /* 0x000e640000000800 */
[----:B-1----:R-:W-:-:S05]  /*0300*/  @!P0 IMAD.IADD R7, R6, 0x1, R7 ;  /* 0x0000000106078824 */ /* 0x002fca00078e0207 */
[----:B------:R-:W-:Y:S01]  /*0310*/  @!P0 STS [R10+-0x4], R7 ;  /* 0xfffffc070a008388 */ /* 0x000fe20000000800 */
[----:B------:R-:W-:Y:S01]  /*0320*/  BAR.SYNC.DEFER_BLOCKING 0x0 ;  /* 0x0000000000007b1d */ /* 0x000fe20000010000 */
[----:B------:R-:W-:-:S05]  /*0330*/  ISETP.GT.U32.AND P0, PT, R22, 0x3f, PT ;  /* 0x0000003f1600780c */ /* 0x000fca0003f04070 */
[----:B------:R-:W-:Y:S04]  /*0340*/  @!P1 LDS R6, [R11+-0x14] ;  /* 0xffffec000b069984 */ /* 0x000fe80000000800 */
[----:B------:R-:W1:Y:S02]  /*0350*/  @!P1 LDS R23, [R11+-0x4] ;  /* 0xfffffc000b179984 */ /* 0x000e640000000800 */
[----:B-1----:R-:W-:-:S05]  /*0360*/  @!P1 IADD3 R6, PT, PT, R6, R23, RZ ;  /* 0x0000001706069210 */ /* 0x002fca0007ffe0ff */
        /* <DEDUP_REMOVED lines=24> */
[----:B------:R1:W-:Y:S01]  /*04f0*/  @!P1 STS [R16+-0x4], R9 ;  /* 0xfffffc0910009388 */ /* 0x0003e20000000800 */
[----:B------:R-:W-:Y:S01]  /*0500*/  BAR.SYNC.DEFER_BLOCKING 0x0 ;  /* 0x0000000000007b1d */ /* 0x000fe20000010000 */
[----:B------:R-:W-:-:S13]  /*0510*/  ISETP.NE.AND P1, PT, R22, RZ, PT ;  /* 0x000000ff1600720c */ /* 0x000fda0003f25270 */
[----:B------:R-:W2:Y:S01]  /*0520*/  @!P1 S2R R24, SR_CgaCtaId ;  /* 0x0000000000189919 */ /* 0x000ea20000008800 */
[----:B-1----:R-:W-:Y:S01]  /*0530*/  @!P1 MOV R9, 0x400 ;  /* 0x0000040000099802 */ /* 0x002fe20000000f00 */
[----:B------:R-:W-:Y:S04]  /*0540*/  @!P0 LDS R7, [R17+-0x204] ;  /* 0xfffdfc0011078984 */ /* 0x000fe80000000800 */
[----:B------:R-:W1:Y:S01]  /*0550*/  @!P0 LDS R8, [R17+-0x4] ;  /* 0xfffffc0011088984 */ /* 0x000e620000000800 */
[----:B--2---:R-:W-:Y:S02]  /*0560*/  @!P1 LEA R24, R24, R9, 0x18 ;  /* 0x0000000918189211 */ /* 0x004fe400078ec0ff */
[----:B-1----:R-:W-:-:S05]  /*0570*/  @!P0 IADD3 R8, PT, PT, R7, R8, RZ ;  /* 0x0000000807088210 */ /* 0x002fca0007ffe0ff */
[----:B------:R-:W-:Y:S01]  /*0580*/  @!P0 STS [R17+-0x4], R8 ;  /* 0xfffffc0811008388 */ /* 0x000fe20000000800 */
[----:B------:R-:W-:Y:S01]  /*0590*/  BAR.SYNC.DEFER_BLOCKING 0x0 ;  /* 0x0000000000007b1d */ /* 0x000fe20000010000 */
[----:B------:R-:W-:-:S05]  /*05a0*/  ISETP.NE.AND P0, PT, R22, 0x3ff, PT ;  /* 0x000003ff1600780c */ /* 0x000fca0003f05270 */
[----:B------:R-:W-:Y:S04]  /*05b0*/  @!P2 LDS R6, [R21+-0x404] ;  /* 0xfffbfc001506a984 */ /* 0x000fe80000000800 */
[----:B------:R-:W1:Y:S02]  /*05c0*/  @!P2 LDS R7, [R21+-0x4] ;  /* 0xfffffc001507a984 */ /* 0x000e640000000800 */
[----:B-1----:R-:W-:-:S05]  /*05d0*/  @!P2 IMAD.IADD R6, R6, 0x1, R7 ;  /* 0x000000010606a824 */ /* 0x002fca00078e0207 */
[----:B------:R-:W-:Y:S01]  /*05e0*/  @!P2 STS [R21+-0x4], R6 ;  /* 0xfffffc061500a388 */ /* 0x000fe20000000800 */
[----:B------:R-:W-:Y:S06]  /*05f0*/  BAR.SYNC.DEFER_BLOCKING 0x0 ;  /* 0x0000000000007b1d */ /* 0x000fec0000010000 */
[----:B------:R-:W-:Y:S04]  /*0600*/  @!P1 LDS R7, [R24+0x7fc] ;  /* 0x0007fc0018079984 */ /* 0x000fe80000000800 */
[----:B------:R-:W1:Y:S02]  /*0610*/  @!P1 LDS R8, [R24+0xffc] ;  /* 0x000ffc0018089984 */ /* 0x000e640000000800 */
[----:B-1----:R-:W-:-:S05]  /*0620*/  @!P1 IMAD.IADD R7, R7, 0x1, R8 ;  /* 0x0000000107079824 */ /* 0x002fca00078e0208 */
[----:B------:R1:W-:Y:S01]  /*0630*/  @!P1 STS [R24+0xffc], R7 ;  /* 0x000ffc0718009388 */ /* 0x0003e20000000800 */
[----:B------:R-:W-:Y:S08]  /*0640*/  BAR.SYNC.DEFER_BLOCKING 0x0 ;  /* 0x0000000000007b1d */ /* 0x000ff00000010000 */
[----:B------:R-:W-:Y:S06]  /*0650*/  BAR.SYNC.DEFER_BLOCKING 0x0 ;  /* 0x0000000000007b1d */ /* 0x000fec0000010000 */
[----:B-1----:R-:W-:Y:S05]  /*0660*/  @P0 BRA `(.L_x_76) ;  /* 0x0000000000180947 */ /* 0x002fea0003800000 */
[----:B------:R-:W1:Y:S01]  /*0670*/  S2UR UR5, SR_CgaCtaId ;  /* 0x00000000000579c3 */ /* 0x000e620000008800 */
[----:B------:R-:W-:Y:S01]  /*0680*/  UMOV UR4, 0x400 ;  /* 0x0000040000047882 */ /* 0x000fe20000000000 */
[----:B0-----:R-:W-:Y:S01]  /*0690*/  IMAD.WIDE R6, R18, 0x4, R2 ;  /* 0x0000000412067825 */ /* 0x001fe200078e0202 */
[----:B-1----:R-:W-:-:S09]  /*06a0*/  ULEA UR4, UR5, UR4, 0x18 ;  /* 0x0000000405047291 */ /* 0x002fd2000f8ec0ff */
[----:B------:R-:W0:Y:S04]  /*06b0*/  LDS R9, [UR4+0xffc] ;  /* 0x000ffc04ff097984 */ /* 0x000e280008000800 */
[----:B0-----:R1:W-:Y:S02]  /*06c0*/  REDG.E.ADD.STRONG.GPU desc[UR8][R6.64], R9 ;  /* 0x000000090600798e */ /* 0x0013e4000c12e108 */
.L_x_76:
[----:B------:R-:W-:Y:S05]  /*06d0*/  BSYNC.RECONVERGENT B0 ;  /* 0x0000000000007941 */ /* 0x000fea0003800200 */
.L_x_75:
[----:B------:R-:W-:Y:S01]  /*06e0*/  IMAD.IADD R18, R13, 0x1, R18 ;  /* 0x000000010d127824 */ /* 0x000fe200078e0212 */
[----:B------:R-:W-:Y:S04]  /*06f0*/  BAR.SYNC.DEFER_BLOCKING 0x0 ;  /* 0x0000000000007b1d */ /* 0x000fe80000010000 */
[----:B------:R-:W-:-:S13]  /*0700*/  ISETP.GE.AND P0, PT, R18, UR10, PT ;  /* 0x0000000a12007c0c */ /* 0x000fda000bf06270 */
[----:B------:R-:W-:Y:S05]  /*0710*/  @!P0 BRA `(.L_x_77) ;  /* 0xfffffff800b08947 */ /* 0x000fea000383ffff */
[----:B------:R-:W-:Y:S05]  /*0720*/  EXIT ;  /* 0x000000000000794d */ /* 0x000fea0003800000 */
.L_x_78:
        /* <DEDUP_REMOVED lines=13> */
.L_x_89:


//--------------------- .text._Z5cleariPiS_       --------------------------
	.section	.text._Z5cleariPiS_,"ax",@progbits
	.align	128
        .global         _Z5cleariPiS_
        .type           _Z5cleariPiS_,@function
        .size           _Z5cleariPiS_,(.L_x_90 - _Z5cleariPiS_)
        .other          _Z5cleariPiS_,@"STO_CUDA_ENTRY STV_DEFAULT"
_Z5cleariPiS_:
.text._Z5cleariPiS_:
[----:B------:R-:W-:Y:S01]  /*0000*/  LDC R1, c[0x0][0x37c] ;  /* 0x0000df00ff017b82 */ /* 0x000fe20000000800 */
[----:B------:R-:W0:Y:S01]  /*0010*/  S2R R11, SR_TID.X ;  /* 0x00000000000b7919 */ /* 0x000e220000002100 */
[----:B------:R-:W0:Y:S02]  /*0020*/  LDCU UR5, c[0x0][0x380] ;  /* 0x00007000ff0577ac */ /* 0x000e240008000800 */
[----:B0-----:R-:W-:-:S13]  /*0030*/  ISETP.GE.AND P0, PT, R11, UR5, PT ;  /* 0x000000050b007c0c */ /* 0x001fda000bf06270 */
[----:B------:R-:W-:Y:S05]  /*0040*/  @P0 EXIT ;  /* 0x000000000000094d */ /* 0x000fea0003800000 */
[----:B------:R-:W0:Y:S01]  /*0050*/  LDC.64 R6, c[0x0][0x388] ;  /* 0x0000e200ff067b82 */ /* 0x000e220000000a00 */
[----:B------:R-:W1:Y:S01]  /*0060*/  LDCU UR4, c[0x0][0x360] ;  /* 0x00006c00ff0477ac */ /* 0x000e620008000800 */
[----:B------:R-:W2:Y:S06]  /*0070*/  LDCU.64 UR6, c[0x0][0x358] ;  /* 0x00006b00ff0677ac */ /* 0x000eac0008000a00 */
[----:B------:R-:W3:Y:S02]  /*0080*/  LDC.64 R8, c[0x0][0x390] ;  /* 0x0000e400ff087b82 */ /* 0x000ee40000000a00 */
.L_x_79:
[----:B0-----:R-:W-:-:S04]  /*0090*/  IMAD.WIDE R2, R11, 0x4, R6 ;  /* 0x000000040b027825 */ /* 0x001fc800078e0206 */
[C---:B---3--:R-:W-:Y:S01]  /*00a0*/  IMAD.WIDE R4, R11.reuse, 0x4, R8 ;  /* 0x000000040b047825 */ /* 0x048fe200078e0208 */
[----:B--2---:R4:W-:Y:S01]  /*00b0*/  STG.E desc[UR6][R2.64], RZ ;  /* 0x000000ff02007986 */ /* 0x0049e2000c101906 */
[----:B-1----:R-:W-:-:S03]  /*00c0*/  IADD3 R11, PT, PT, R11, UR4, RZ ;  /* 0x000000040b0b7c10 */ /* 0x002fc6000fffe0ff */
[----:B------:R4:W-:Y:S01]  /*00d0*/  STG.E desc[UR6][R4.64], RZ ;  /* 0x000000ff04007986 */ /* 0x0009e2000c101906 */
[----:B------:R-:W-:-:S13]  /*00e0*/  ISETP.GE.AND P0, PT, R11, UR5, PT ;  /* 0x000000050b007c0c */ /* 0x000fda000bf06270 */
[----:B----4-:R-:W-:Y:S05]  /*00f0*/  @!P0 BRA `(.L_x_79) ;  /* 0xfffffffc00e48947 */ /* 0x010fea000383ffff */
[----:B------:R-:W-:Y:S05]  /*0100*/  EXIT ;  /* 0x000000000000794d */ /* 0x000fea0003800000 */
.L_x_80:
        /* <DEDUP_REMOVED lines=15> */
.L_x_90:


//--------------------- .nv.shared.reserved.0     --------------------------
	.section	.nv.shared.reserved.0,"aw",@nobits
	.weak		__nv_reservedSMEM_offset_0_alias
	.size		__nv_reservedSMEM_offset_0_alias, 0, 64
	.other		__nv_reservedSMEM_offset_0_alias,@"STO_CUDA_RESERVED_SHARED STV_DEFAULT"
__nv_reservedSMEM_offset_0_alias:
	.zero		0
	.zero		64


//--------------------- .nv.shared._Z3BidiiPKfS0_fPiS1_PfS1_S2_S2_S1_S1_S1_ --------------------------
	.section	.nv.shared._Z3BidiiPKfS0_fPiS1_PfS1_S2_S2_S1_S1_S1_,"aw",@nobits
	.sectionflags	@""
	.align	4
.nv.shared._Z3BidiiPKfS0_fPiS1_PfS1_S2_S2_S1_S1_S1_:
	.zero		46080


//--------------------- .nv.shared._Z18calc_unass_cnt_sumiPiS_ --------------------------
	.section	.nv.shared._Z18calc_unass_cnt_sumiPiS_,"aw",@nobits
	.sectionflags	@""
	.align	4
.nv.shared._Z18calc_unass_cnt_sumiPiS_:
	.zero		3072


//--------------------- .nv.shared._Z14calc_unass_cntiiPiS_ --------------------------
	.section	.nv.shared._Z14calc_unass_cntiiPiS_,"aw",@nobits
	.sectionflags	@""
	.align	4
.nv.shared._Z14calc_unass_cntiiPiS_:
	.zero		5120


//--------------------- .nv.constant0._Z11emdcostGradiiiPKfS0_PKiPf --------------------------
	.section	.nv.constant0._Z11emdcostGradiiiPKfS0_PKiPf,"a",@progbits
	.sectionflags	@""
	.align	4
.nv.constant0._Z11emdcostGradiiiPKfS0_PKiPf:
	.zero		944


//--------------------- .nv.constant0._Z8CalcDistiiPKfS0_PfPKi --------------------------
	.section	.nv.constant0._Z8CalcDistiiPKfS0_PfPKi,"a",@progbits
	.sectionflags	@""
	.align	4
.nv.constant0._Z8CalcDistiiPKfS0_PfPKi:
	.zero		936


//--------------------- .nv.constant0._Z6AssigniiPiS_PfS_S0_S0_S_b --------------------------
	.section	.nv.constant0._Z6AssigniiPiS_PfS_S0_S0_S_b,"a",@progbits
	.sectionflags	@""
	.align	4
.nv.constant0._Z6AssigniiPiS_PfS_S0_S0_S_b:
	.zero		961


//--------------------- .nv.constant0._Z6GetMaxiiPiS_PfS0_S_ --------------------------
	.section	.nv.constant0._Z6GetMaxiiPiS_PfS0_S_,"a",@progbits
	.sectionflags	@""
	.align	4
.nv.constant0._Z6GetMaxiiPiS_PfS0_S_:
	.zero		944


//--------------------- .nv.constant0._Z3BidiiPKfS0_fPiS1_PfS1_S2_S2_S1_S1_S1_ --------------------------
	.section	.nv.constant0._Z3BidiiPKfS0_fPiS1_PfS1_S2_S2_S1_S1_S1_,"a",@progbits
	.sectionflags	@""
	.align	4
.nv.constant0._Z3BidiiPKfS0_fPiS1_PfS1_S2_S2_S1_S1_S1_:
	.zero		1000


//--------------------- .nv.constant0._Z14calc_unass_idxiiPiS_S_S_S_ --------------------------
	.section	.nv.constant0._Z14calc_unass_idxiiPiS_S_S_S_,"a",@progbits
	.sectionflags	@""
	.align	4
.nv.constant0._Z14calc_unass_idxiiPiS_S_S_S_:
	.zero		944


//--------------------- .nv.constant0._Z18calc_unass_cnt_sumiPiS_ --------------------------
	.section	.nv.constant0._Z18calc_unass_cnt_sumiPiS_,"a",@progbits
	.sectionflags	@""
	.align	4
.nv.constant0._Z18calc_unass_cnt_sumiPiS_:
	.zero		920


//--------------------- .nv.constant0._Z14calc_unass_cntiiPiS_ --------------------------
	.section	.nv.constant0._Z14calc_unass_cntiiPiS_,"a",@progbits
	.sectionflags	@""
	.align	4
.nv.constant0._Z14calc_unass_cntiiPiS_:
	.zero		920


//--------------------- .nv.constant0._Z5cleariPiS_ --------------------------
	.section	.nv.constant0._Z5cleariPiS_,"a",@progbits
	.sectionflags	@""
	.align	4
.nv.constant0._Z5cleariPiS_:
	.zero		920


//--------------------- SYMBOLS --------------------------

	.type		.nv.reservedSmem.offset0,@object
	.size		.nv.reservedSmem.offset0,0x4
	.type		.nv.reservedSmem.cap,@object
	.size		.nv.reservedSmem.cap,0x4
